	.target	sm_90a

	.elftype	@"ET_EXEC"


//--------------------- .note.nv.tkinfo           --------------------------
	.section	.note.nv.tkinfo,"",@"SHT_NOTE"
	.sectionflags	@"SHF_NOTE_NV_TKINFO"
	.tkinfo
        /*0018*/ 	.word	0x00000002
        /*0030*/ 	.string	""
        /*0030*/ 	.string	"ptxas"
        /*0030*/ 	.string	"Cuda compilation tools, release 13.0, V13.0.88"
        /*0030*/ 	.string	"Build cuda_13.0.r13.0/compiler.36424714_0"
        /*0030*/ 	.string	"-v  -suppress-debug-info  -lineinfo  -arch sm_90a "



//--------------------- .note.nv.cuinfo           --------------------------
	.section	.note.nv.cuinfo,"",@"SHT_NOTE"
	.sectionflags	@"SHF_NOTE_NV_CUINFO"
        /*0018*/ 	.short	0x0002
        /*001a*/ 	.short	0x005a
        /*001c*/ 	.short	0x0082
	.zero		2


//--------------------- .nv.info                  --------------------------
	.section	.nv.info,"",@"SHT_CUDA_INFO"
	.align	4


	//----- nvinfo : EIATTR_REGCOUNT
	.align		4
        /*0000*/ 	.byte	0x04, 0x2f
        /*0002*/ 	.short	(.L_1 - .L_0)
	.align		4
.L_0:
        /*0004*/ 	.word	index@(gluon_wgmma)
        /*0008*/ 	.word	0x0000009a


	//----- nvinfo : EIATTR_FRAME_SIZE
	.align		4
.L_1:
        /*000c*/ 	.byte	0x04, 0x11
        /*000e*/ 	.short	(.L_3 - .L_2)
	.align		4
.L_2:
        /*0010*/ 	.word	index@(gluon_wgmma)
        /*0014*/ 	.word	0x00000000


	//----- nvinfo : EIATTR_MIN_STACK_SIZE
	.align		4
.L_3:
        /*0018*/ 	.byte	0x04, 0x12
        /*001a*/ 	.short	(.L_5 - .L_4)
	.align		4
.L_4:
        /*001c*/ 	.word	index@(gluon_wgmma)
        /*0020*/ 	.word	0x00000000
.L_5:


//--------------------- .nv.compat                --------------------------
	.section	.nv.compat,"",@"SHT_CUDA_COMPAT_INFO"
	.align	4
        /*0000*/ 	.byte	0x02, 0x09, 0x01, 0x00, 0x02, 0x02, 0x04, 0x00, 0x02, 0x05, 0x05, 0x00, 0x03, 0x07, 0x01, 0x01
        /*0010*/ 	.byte	0x02, 0x03, 0x03, 0x00, 0x02, 0x06, 0x01, 0x00, 0x04, 0x0b, 0x08, 0x00, 0x00, 0x00, 0x00, 0x00
        /*0020*/ 	.byte	0x00, 0x00, 0x00, 0x00


//--------------------- .nv.info.gluon_wgmma      --------------------------
	.section	.nv.info.gluon_wgmma,"",@"SHT_CUDA_INFO"
	.sectionflags	@""
	.align	4


	//----- nvinfo : EIATTR_CUDA_API_VERSION
	.align		4
        /*0000*/ 	.byte	0x04, 0x37
        /*0002*/ 	.short	(.L_7 - .L_6)
.L_6:
        /*0004*/ 	.word	0x00000082


	//----- nvinfo : EIATTR_KPARAM_INFO
	.align		4
.L_7:
        /*0008*/ 	.byte	0x04, 0x17
        /*000a*/ 	.short	(.L_9 - .L_8)
.L_8:
        /*000c*/ 	.word	0x00000000
        /*0010*/ 	.short	0x000a
        /*0012*/ 	.short	0x0048
        /*0014*/ 	.byte	0x00, 0xf4, 0x21, 0x00


	//----- nvinfo : EIATTR_KPARAM_INFO
	.align		4
.L_9:
        /*0018*/ 	.byte	0x04, 0x17
        /*001a*/ 	.short	(.L_11 - .L_10)
.L_10:
        /*001c*/ 	.word	0x00000000
        /*0020*/ 	.short	0x0009
        /*0022*/ 	.short	0x0040
        /*0024*/ 	.byte	0x00, 0xf4, 0x21, 0x00


	//----- nvinfo : EIATTR_KPARAM_INFO
	.align		4
.L_11:
        /*0028*/ 	.byte	0x04, 0x17
        /*002a*/ 	.short	(.L_13 - .L_12)
.L_12:
        /*002c*/ 	.word	0x00000000
        /*0030*/ 	.short	0x0008
        /*0032*/ 	.short	0x0038
        /*0034*/ 	.byte	0x00, 0xf0, 0x21, 0x00


	//----- nvinfo : EIATTR_KPARAM_INFO
	.align		4
.L_13:
        /*0038*/ 	.byte	0x04, 0x17
        /*003a*/ 	.short	(.L_15 - .L_14)
.L_14:
        /*003c*/ 	.word	0x00000000
        /*0040*/ 	.short	0x0007
        /*0042*/ 	.short	0x0030
        /*0044*/ 	.byte	0x00, 0xf0, 0x21, 0x00


	//----- nvinfo : EIATTR_KPARAM_INFO
	.align		4
.L_15:
        /*0048*/ 	.byte	0x04, 0x17
        /*004a*/ 	.short	(.L_17 - .L_16)
.L_16:
        /*004c*/ 	.word	0x00000000
        /*0050*/ 	.short	0x0006
        /*0052*/ 	.short	0x0028
        /*0054*/ 	.byte	0x00, 0xf0, 0x21, 0x00


	//----- nvinfo : EIATTR_KPARAM_INFO
	.align		4
.L_17:
        /*0058*/ 	.byte	0x04, 0x17
        /*005a*/ 	.short	(.L_19 - .L_18)
.L_18:
        /*005c*/ 	.word	0x00000000
        /*0060*/ 	.short	0x0005
        /*0062*/ 	.short	0x0020
        /*0064*/ 	.byte	0x00, 0xf0, 0x11, 0x00


	//----- nvinfo : EIATTR_KPARAM_INFO
	.align		4
.L_19:
        /*0068*/ 	.byte	0x04, 0x17
        /*006a*/ 	.short	(.L_21 - .L_20)
.L_20:
        /*006c*/ 	.word	0x00000000
        /*0070*/ 	.short	0x0004
        /*0072*/ 	.short	0x001c
        /*0074*/ 	.byte	0x00, 0xf0, 0x11, 0x00


	//----- nvinfo : EIATTR_KPARAM_INFO
	.align		4
.L_21:
        /*0078*/ 	.byte	0x04, 0x17
        /*007a*/ 	.short	(.L_23 - .L_22)
.L_22:
        /*007c*/ 	.word	0x00000000
        /*0080*/ 	.short	0x0003
        /*0082*/ 	.short	0x0018
        /*0084*/ 	.byte	0x00, 0xf0, 0x11, 0x00


	//----- nvinfo : EIATTR_KPARAM_INFO
	.align		4
.L_23:
        /*0088*/ 	.byte	0x04, 0x17
        /*008a*/ 	.short	(.L_25 - .L_24)
.L_24:
        /*008c*/ 	.word	0x00000000
        /*0090*/ 	.short	0x0002
        /*0092*/ 	.short	0x0010
        /*0094*/ 	.byte	0x00, 0xf4, 0x21, 0x00


	//----- nvinfo : EIATTR_KPARAM_INFO
	.align		4
.L_25:
        /*0098*/ 	.byte	0x04, 0x17
        /*009a*/ 	.short	(.L_27 - .L_26)
.L_26:
        /*009c*/ 	.word	0x00000000
        /*00a0*/ 	.short	0x0001
        /*00a2*/ 	.short	0x0008
        /*00a4*/ 	.byte	0x00, 0xf4, 0x21, 0x00


	//----- nvinfo : EIATTR_KPARAM_INFO
	.align		4
.L_27:
        /*00a8*/ 	.byte	0x04, 0x17
        /*00aa*/ 	.short	(.L_29 - .L_28)
.L_28:
        /*00ac*/ 	.word	0x00000000
        /*00b0*/ 	.short	0x0000
        /*00b2*/ 	.short	0x0000
        /*00b4*/ 	.byte	0x00, 0xf4, 0x21, 0x00


	//----- nvinfo : EIATTR_SPARSE_MMA_MASK
	.align		4
.L_29:
        /*00b8*/ 	.byte	0x03, 0x50
        /*00ba*/ 	.short	0x0000


	//----- nvinfo : EIATTR_MAXREG_COUNT
	.align		4
        /*00bc*/ 	.byte	0x03, 0x1b
        /*00be*/ 	.short	0x00ff


	//----- nvinfo : EIATTR_NUM_BARRIERS
	.align		4
        /*00c0*/ 	.byte	0x02, 0x4c
        /*00c2*/ 	.byte	0x01
	.zero		1


	//----- nvinfo : EIATTR_MERCURY_ISA_VERSION
	.align		4
        /*00c4*/ 	.byte	0x03, 0x5f
        /*00c6*/ 	.short	0x0101


	//----- nvinfo : EIATTR_INT_WARP_WIDE_INSTR_OFFSETS
	.align		4
        /*00c8*/ 	.byte	0x04, 0x31
        /*00ca*/ 	.short	(.L_31 - .L_30)


	//   ....[0]....
.L_30:
        /*00cc*/ 	.word	0x00001650


	//   ....[1]....
        /*00d0*/ 	.word	0x00001670


	//   ....[2]....
        /*00d4*/ 	.word	0x00001720


	//   ....[3]....
        /*00d8*/ 	.word	0x00001d00


	//   ....[4]....
        /*00dc*/ 	.word	0x00001d10


	//   ....[5]....
        /*00e0*/ 	.word	0x00001dd0


	//   ....[6]....
        /*00e4*/ 	.word	0x00001de0


	//   ....[7]....
        /*00e8*/ 	.word	0x00002620


	//   ....[8]....
        /*00ec*/ 	.word	0x00002640


	//----- nvinfo : EIATTR_COOP_GROUP_MASK_REGIDS
	.align		4
.L_31:
        /*00f0*/ 	.byte	0x04, 0x29
        /*00f2*/ 	.short	(.L_33 - .L_32)


	//   ....[0]....
.L_32:
        /*00f4*/ 	.word	0xffffffff


	//   ....[1]....
        /*00f8*/ 	.word	0xffffffff


	//   ....[2]....
        /*00fc*/ 	.word	0xffffffff


	//----- nvinfo : EIATTR_COOP_GROUP_INSTR_OFFSETS
	.align		4
.L_33:
        /*0100*/ 	.byte	0x04, 0x28
        /*0102*/ 	.short	(.L_35 - .L_34)


	//   ....[0]....
.L_34:
        /*0104*/ 	.word	0x00000160


	//   ....[1]....
        /*0108*/ 	.word	0x00000700


	//   ....[2]....
        /*010c*/ 	.word	0x00000cf0


	//----- nvinfo : EIATTR_MBARRIER_INSTR_OFFSETS
	.align		4
.L_35:
        /*0110*/ 	.byte	0x04, 0x39
        /*0112*/ 	.short	(.L_37 - .L_36)


	//   ....[0]....
.L_36:
        /*0114*/ 	.word	0x00001790
        /*0118*/ 	.word	0x000000ff
        /*011c*/ 	.word	0x00028000
        /*0120*/ 	.short	0x0100
        /*0122*/ 	.byte	0x28
	.zero		1


	//   ....[1]....
        /*0124*/ 	.word	0x000017c0
        /*0128*/ 	.word	0x000000ff
        /*012c*/ 	.word	0x00028008
        /*0130*/ 	.short	0x0100
        /*0132*/ 	.byte	0x28
	.zero		1


	//   ....[2]....
        /*0134*/ 	.word	0x00001eb0
        /*0138*/ 	.word	0x000000ff
        /*013c*/ 	.word	0x00028000
        /*0140*/ 	.short	0x010a
        /*0142*/ 	.byte	0x16
	.zero		1


	//   ....[3]....
        /*0144*/ 	.word	0x000025a0
        /*0148*/ 	.word	0x000000ff
        /*014c*/ 	.word	0x00028000
        /*0150*/ 	.short	0x0108
        /*0152*/ 	.byte	0x28
	.zero		1


	//   ....[4]....
        /*0154*/ 	.word	0x000026e0
        /*0158*/ 	.word	0x000000ff
        /*015c*/ 	.word	0x00028008
        /*0160*/ 	.short	0x0108
        /*0162*/ 	.byte	0x28
	.zero		1


	//   ....[5]....
        /*0164*/ 	.word	0x00002bb0
        /*0168*/ 	.word	0x000000ff
        /*016c*/ 	.word	0x00028000
        /*0170*/ 	.short	0x010a
        /*0172*/ 	.byte	0x16
	.zero		1


	//----- nvinfo : EIATTR_NUM_MBARRIERS
	.align		4
.L_37:
        /*0174*/ 	.byte	0x03, 0x38
        /*0176*/ 	.short	0x0002


	//----- nvinfo : EIATTR_EXIT_INSTR_OFFSETS
	.align		4
        /*0178*/ 	.byte	0x04, 0x1c
        /*017a*/ 	.short	(.L_39 - .L_38)


	//   ....[0]....
.L_38:
        /*017c*/ 	.word	0x00002ba0


	//----- nvinfo : EIATTR_REQNTID
	.align		4
.L_39:
        /*0180*/ 	.byte	0x04, 0x10
        /*0182*/ 	.short	(.L_41 - .L_40)
.L_40:
        /*0184*/ 	.word	0x00000080
        /*0188*/ 	.word	0x00000001
        /*018c*/ 	.word	0x00000001


	//----- nvinfo : EIATTR_CRS_STACK_SIZE
	.align		4
.L_41:
        /*0190*/ 	.byte	0x04, 0x1e
        /*0192*/ 	.short	(.L_43 - .L_42)
.L_42:
        /*0194*/ 	.word	0x00000000


	//----- nvinfo : EIATTR_CBANK_PARAM_SIZE
	.align		4
.L_43:
        /*0198*/ 	.byte	0x03, 0x19
        /*019a*/ 	.short	0x0050


	//----- nvinfo : EIATTR_PARAM_CBANK
	.align		4
        /*019c*/ 	.byte	0x04, 0x0a
        /*019e*/ 	.short	(.L_45 - .L_44)
	.align		4
.L_44:
        /*01a0*/ 	.word	index@(.nv.constant0.gluon_wgmma)
        /*01a4*/ 	.short	0x0210
        /*01a6*/ 	.short	0x0050


	//----- nvinfo : EIATTR_SW_WAR
	.align		4
.L_45:
        /*01a8*/ 	.byte	0x04, 0x36
        /*01aa*/ 	.short	(.L_47 - .L_46)
.L_46:
        /*01ac*/ 	.word	0x00000008
.L_47:


//--------------------- .nv.callgraph             --------------------------
	.section	.nv.callgraph,"",@"SHT_CUDA_CALLGRAPH"
	.align	4
	.sectionentsize	8
	.align		4
        /*0000*/ 	.word	0x00000000
	.align		4
        /*0004*/ 	.word	0xffffffff
	.align		4
        /*0008*/ 	.word	0x00000000
	.align		4
        /*000c*/ 	.word	0xfffffffe
	.align		4
        /*0010*/ 	.word	0x00000000
	.align		4
        /*0014*/ 	.word	0xfffffffd
	.align		4
        /*0018*/ 	.word	0x00000000
	.align		4
        /*001c*/ 	.word	0xfffffffc


//--------------------- .text.gluon_wgmma         --------------------------
	.section	.text.gluon_wgmma,"ax",@progbits
	.align	128
        .global         gluon_wgmma
        .type           gluon_wgmma,@function
        .size           gluon_wgmma,(.L_x_52 - gluon_wgmma)
        .other          gluon_wgmma,@"STO_CUDA_ENTRY STV_DEFAULT"
gluon_wgmma:
.text.gluon_wgmma:
[----:B------:R-:W-:Y:S01]  /*0000*/  LDC R1, c[0x0][0x28] ;  /* 0x00000a00ff017b82 */ /* 0x000fe20000000800 */
[----:B------:R-:W1:Y:S07]  /*0010*/  S2R R0, SR_TID.X ;  /* 0x0000000000007919 */ /* 0x000e6e0000002100 */
[----:B------:R-:W2:Y:S01]  /*0020*/  S2UR UR4, SR_CgaCtaId ;  /* 0x00000000000479c3 */ /* 0x000ea20000008800 */
[----:B------:R-:W-:Y:S01]  /*0030*/  UMOV UR40, 0x400 ;  /* 0x0000040000287882 */ /* 0x000fe20000000000 */
[----:B------:R-:W-:Y:S01]  /*0040*/  ULDC UR6, c[0x0][0xc] ;  /* 0x0000030000067ab9 */ /* 0x000fe20000000800 */
[----:B------:R-:W-:Y:S01]  /*0050*/  ULDC.64 UR42, c[0x0][0x250] ;  /* 0x00009400002a7ab9 */ /* 0x000fe20000000a00 */
[----:B------:R-:W-:Y:S01]  /*0060*/  UMOV UR59, URZ ;  /* 0x0000003f003b7c82 */ /* 0x000fe20008000000 */
[----:B------:R-:W-:Y:S03]  /*0070*/  BSSY B0, `(.L_x_0) ;  /* 0x000001e000007945 */ /* 0x000fe60003800000 */
[----:B------:R-:W3:Y:S08]  /*0080*/  LDC R6, c[0x0][0x228] ;  /* 0x00008a00ff067b82 */ /* 0x000ef00000000800 */
[----:B------:R-:W4:Y:S08]  /*0090*/  LDC R13, c[0x0][0x230] ;  /* 0x00008c00ff0d7b82 */ /* 0x000f300000000800 */
[----:B------:R-:W-:Y:S01]  /*00a0*/  S2UR UR57, SR_CTAID.Y ;  /* 0x00000000003979c3 */ /* 0x000fe20000002600 */
[----:B--2---:R-:W-:-:S03]  /*00b0*/  ULEA UR40, UR4, UR40, 0x18 ;  /* 0x0000002804287291 */ /* 0x004fc6000f8ec03f */
[----:B------:R-:W-:Y:S01]  /*00c0*/  ULDC UR4, c[0x0][0x10] ;  /* 0x0000040000047ab9 */ /* 0x000fe20000000800 */
[----:B-1----:R-:W-:-:S03]  /*00d0*/  LOP3.LUT R2, R0, 0x7f, RZ, 0xc0, !PT ;  /* 0x0000007f00027812 */ /* 0x002fc600078ec0ff */
[----:B------:R-:W1:Y:S01]  /*00e0*/  S2UR UR5, SR_CTAID.Z ;  /* 0x00000000000579c3 */ /* 0x000e620000002700 */
[----:B---3--:R-:W-:Y:S01]  /*00f0*/  VIADD R6, R6, 0xffffffff ;  /* 0xffffffff06067836 */ /* 0x008fe20000000000 */
[C---:B------:R-:W-:Y:S02]  /*0100*/  ISETP.GE.U32.AND P0, PT, R2.reuse, 0x20, PT ;  /* 0x000000200200780c */ /* 0x040fe40003f06070 */
[C---:B------:R-:W-:Y:S02]  /*0110*/  ISETP.NE.U32.AND P2, PT, R2.reuse, RZ, PT ;  /* 0x000000ff0200720c */ /* 0x040fe40003f45070 */
[----:B------:R-:W-:Y:S02]  /*0120*/  LEA R12, R2, UR40, 0x2 ;  /* 0x00000028020c7c11 */ /* 0x000fe4000f8e10ff */
[----:B------:R-:W2:Y:S01]  /*0130*/  S2UR UR58, SR_CTAID.X ;  /* 0x00000000003a79c3 */ /* 0x000ea20000002500 */
[----:B----4-:R-:W-:-:S06]  /*0140*/  VIADD R9, R13, 0xffffffff ;  /* 0xffffffff0d097836 */ /* 0x010fcc0000000000 */
[----:B------:R3:W-:Y:S01]  /*0150*/  @!P0 STS [R12], RZ ;  /* 0x000000ff0c008388 */ /* 0x0007e20000000800 */
[----:B------:R-:W-:-:S03]  /*0160*/  NOP ;  /* 0x0000000000007918 */ /* 0x000fc60000000000 */
[----:B------:R3:W-:Y:S01]  /*0170*/  @!P2 STS [UR40+0x24], R6 ;  /* 0x00002406ff00a988 */ /* 0x0007e20008000828 */
[----:B-1----:R-:W-:-:S03]  /*0180*/  UIMAD UR4, UR5, UR4, UR57 ;  /* 0x00000004050472a4 */ /* 0x002fc6000f8e0239 */
[----:B------:R3:W-:Y:S01]  /*0190*/  @!P2 STS [UR40+0x20], R9 ;  /* 0x00002009ff00a988 */ /* 0x0007e20008000828 */
[----:B--2---:R-:W-:-:S04]  /*01a0*/  UIMAD UR4, UR4, UR6, UR58 ;  /* 0x00000006040472a4 */ /* 0x004fc8000f8e023a */
[----:B------:R-:W-:-:S04]  /*01b0*/  UIMAD UR8, UR4, 0x180, URZ ;  /* 0x00000180040878a4 */ /* 0x000fc8000f8e023f */
[----:B------:R-:W-:-:S04]  /*01c0*/  UIADD3 UR4, UP0, UR8, UR42, URZ ;  /* 0x0000002a08047290 */ /* 0x000fc8000ff1e03f */
[----:B------:R-:W-:Y:S01]  /*01d0*/  ULEA.HI.X.SX32 UR5, UR8, UR43, 0x1, UP0 ;  /* 0x0000002b08057291 */ /* 0x000fe200080f0e3f */
[----:B---3--:R-:W-:Y:S11]  /*01e0*/  @P2 BRA `(.L_x_1) ;  /* 0x0000000000182947 */ /* 0x008ff60003800000 */
[----:B------:R-:W1:Y:S01]  /*01f0*/  LDS R3, [UR40+0x8] ;  /* 0x00000828ff037984 */ /* 0x000e620008000800 */
[----:B------:R-:W2:Y:S01]  /*0200*/  LDC.64 R10, c[0x0][0x210] ;  /* 0x00008400ff0a7b82 */ /* 0x000ea20000000a00 */
[----:B------:R-:W-:Y:S02]  /*0210*/  IMAD.MOV.U32 R4, RZ, RZ, 0x70 ;  /* 0x00000070ff047424 */ /* 0x000fe400078e00ff */
[----:B--2---:R2:W-:Y:S03]  /*0220*/  STS.64 [UR40], R10 ;  /* 0x0000000aff007988 */ /* 0x0045e60008000a28 */
[----:B-1----:R-:W-:-:S05]  /*0230*/  LOP3.LUT R3, R3, 0x10, R4, 0xd8, !PT ;  /* 0x0000001003037812 */ /* 0x002fca00078ed804 */
[----:B------:R2:W-:Y:S02]  /*0240*/  STS [UR40+0x8], R3 ;  /* 0x00000803ff007988 */ /* 0x0005e40008000828 */
.L_x_1:
[----:B------:R-:W-:Y:S05]  /*0250*/  BSYNC B0 ;  /* 0x0000000000007941 */ /* 0x000fea0003800000 */
.L_x_0:
[----:B------:R-:W-:Y:S04]  /*0260*/  BSSY B0, `(.L_x_2) ;  /* 0x000000a000007945 */ /* 0x000fe80003800000 */
[----:B------:R-:W-:Y:S05]  /*0270*/  @P2 BRA `(.L_x_3) ;  /* 0x0000000000202947 */ /* 0x000fea0003800000 */
[----:B--2---:R-:W1:Y:S01]  /*0280*/  LDS R3, [UR40+0x34] ;  /* 0x00003428ff037984 */ /* 0x004e620008000800 */
[----:B------:R-:W-:Y:S02]  /*0290*/  IMAD.MOV.U32 R4, RZ, RZ, 0x3f000000 ;  /* 0x3f000000ff047424 */ /* 0x000fe400078e00ff */
[----:B------:R-:W-:Y:S01]  /*02a0*/  @!P2 IMAD.MOV.U32 R5, RZ, RZ, 0xff ;  /* 0x000000ffff05a424 */ /* 0x000fe200078e00ff */
[----:B------:R-:W2:Y:S02]  /*02b0*/  @!P2 LDS R8, [UR40+0x38] ;  /* 0x00003828ff08a984 */ /* 0x000ea40008000800 */
[----:B-1----:R-:W-:Y:S02]  /*02c0*/  LOP3.LUT R3, R3, 0xff000000, R4, 0xb8, !PT ;  /* 0xff00000003037812 */ /* 0x002fe400078eb804 */
[----:B--2---:R-:W-:-:S03]  /*02d0*/  @!P2 LOP3.LUT R4, R8, 0xff, R5, 0xb8, !PT ;  /* 0x000000ff0804a812 */ /* 0x004fc600078eb805 */
[----:B------:R1:W-:Y:S04]  /*02e0*/  STS [UR40+0x34], R3 ;  /* 0x00003403ff007988 */ /* 0x0003e80008000828 */
[----:B------:R1:W-:Y:S02]  /*02f0*/  @!P2 STS [UR40+0x38], R4 ;  /* 0x00003804ff00a988 */ /* 0x0003e40008000828 */
.L_x_3:
[----:B------:R-:W-:Y:S05]  /*0300*/  BSYNC B0 ;  /* 0x0000000000007941 */ /* 0x000fea0003800000 */
.L_x_2:
[----:B------:R-:W-:Y:S04]  /*0310*/  BSSY B0, `(.L_x_4) ;  /* 0x000000e000007945 */ /* 0x000fe80003800000 */
[----:B------:R-:W-:Y:S05]  /*0320*/  @P2 BRA `(.L_x_5) ;  /* 0x0000000000302947 */ /* 0x000fea0003800000 */
[----:B-1----:R-:W1:Y:S01]  /*0330*/  LDS R4, [UR40+0x34] ;  /* 0x00003428ff047984 */ /* 0x002e620008000800 */
[----:B--2---:R-:W2:Y:S03]  /*0340*/  LDC.64 R10, c[0x0][0x238] ;  /* 0x00008e00ff0a7b82 */ /* 0x004ea60000000a00 */
[----:B------:R-:W3:Y:S01]  /*0350*/  LDS R3, [UR40+0x1c] ;  /* 0x00001c28ff037984 */ /* 0x000ee20008000800 */
[C---:B--2---:R-:W-:Y:S01]  /*0360*/  SHF.L.U64.HI R8, R10.reuse, 0x1, R11 ;  /* 0x000000010a087819 */ /* 0x044fe2000001020b */
[----:B------:R-:W-:-:S03]  /*0370*/  IMAD.SHL.U32 R5, R10, 0x2, RZ ;  /* 0x000000020a057824 */ /* 0x000fc600078e00ff */
[--C-:B------:R-:W-:Y:S02]  /*0380*/  SHF.R.U32.HI R10, RZ, 0x4, R8.reuse ;  /* 0x00000004ff0a7819 */ /* 0x100fe40000011608 */
[----:B------:R-:W-:-:S05]  /*0390*/  SHF.R.U64 R5, R5, 0x4, R8 ;  /* 0x0000000405057819 */ /* 0x000fca0000001208 */
[----:B------:R4:W-:Y:S01]  /*03a0*/  STS [UR40+0xc], R5 ;  /* 0x00000c05ff007988 */ /* 0x0009e20008000828 */
[----:B-1----:R-:W-:Y:S02]  /*03b0*/  LOP3.LUT R4, R4, 0x7, RZ, 0xb8, !PT ;  /* 0x0000000704047812 */ /* 0x002fe400078eb8ff */
[----:B---3--:R-:W-:-:S03]  /*03c0*/  LOP3.LUT R3, R3, 0xf, R10, 0xb8, !PT ;  /* 0x0000000f03037812 */ /* 0x008fc600078eb80a */
[----:B------:R4:W-:Y:S04]  /*03d0*/  STS [UR40+0x34], R4 ;  /* 0x00003404ff007988 */ /* 0x0009e80008000828 */
[----:B------:R4:W-:Y:S02]  /*03e0*/  STS [UR40+0x1c], R3 ;  /* 0x00001c03ff007988 */ /* 0x0009e40008000828 */
.L_x_5:
[----:B------:R-:W-:Y:S05]  /*03f0*/  BSYNC B0 ;  /* 0x0000000000007941 */ /* 0x000fea0003800000 */
.L_x_4:
[----:B------:R-:W-:Y:S04]  /*0400*/  BSSY B1, `(.L_x_6) ;  /* 0x000001a000017945 */ /* 0x000fe80003800000 */
[----:B------:R-:W-:Y:S04]  /*0410*/  BSSY B0, `(.L_x_7) ;  /* 0x0000015000007945 */ /* 0x000fe80003800000 */
[----:B------:R-:W-:Y:S05]  /*0420*/  @P2 BRA `(.L_x_8) ;  /* 0x0000000000202947 */ /* 0x000fea0003800000 */
[----:B-12-4-:R-:W1:Y:S02]  /*0430*/  LDS R3, [UR40+0x34] ;  /* 0x00003428ff037984 */ /* 0x016e640008000800 */
[----:B-1----:R-:W-:-:S05]  /*0440*/  LOP3.LUT R3, R3, 0x38, RZ, 0xb8, !PT ;  /* 0x0000003803037812 */ /* 0x002fca00078eb8ff */
[----:B------:R1:W-:Y:S01]  /*0450*/  STS [UR40+0x34], R3 ;  /* 0x00003403ff007988 */ /* 0x0003e20008000828 */
[----:B------:R-:W-:Y:S05]  /*0460*/  @P2 BRA `(.L_x_9) ;  /* 0x0000000000202947 */ /* 0x000fea0003800000 */
[----:B-1----:R-:W1:Y:S01]  /*0470*/  LDS R3, [UR40+0x8] ;  /* 0x00000828ff037984 */ /* 0x002e620008000800 */
[----:B------:R-:W-:-:S05]  /*0480*/  IMAD.MOV.U32 R4, RZ, RZ, 0x780 ;  /* 0x00000780ff047424 */ /* 0x000fca00078e00ff */
[----:B-1----:R-:W-:-:S05]  /*0490*/  LOP3.LUT R3, R3, 0x500, R4, 0xd8, !PT ;  /* 0x0000050003037812 */ /* 0x002fca00078ed804 */
[----:B------:R3:W-:Y:S02]  /*04a0*/  STS [UR40+0x8], R3 ;  /* 0x00000803ff007988 */ /* 0x0007e40008000828 */
.L_x_8:
[----:B------:R-:W-:Y:S05]  /*04b0*/  @P2 BRA `(.L_x_10) ;  /* 0x0000000000282947 */ /* 0x000fea0003800000 */
[----:B-1234-:R-:W1:Y:S02]  /*04c0*/  LDS R3, [UR40+0x8] ;  /* 0x00000828ff037984 */ /* 0x01ee640008000800 */
[----:B-1----:R-:W-:-:S05]  /*04d0*/  LOP3.LUT R3, R3, 0x1800, RZ, 0xb8, !PT ;  /* 0x0000180003037812 */ /* 0x002fca00078eb8ff */
[----:B------:R2:W-:Y:S02]  /*04e0*/  STS [UR40+0x8], R3 ;  /* 0x00000803ff007988 */ /* 0x0005e40008000828 */
.L_x_9:
[----:B------:R-:W-:Y:S05]  /*04f0*/  @P2 BREAK B0 ;  /* 0x0000000000002942 */ /* 0x000fea0003800000 */
[----:B------:R-:W-:Y:S05]  /*0500*/  @P2 BRA `(.L_x_11) ;  /* 0x0000000000242947 */ /* 0x000fea0003800000 */
[----:B------:R-:W3:Y:S01]  /*0510*/  LDS R4, [UR40+0x8] ;  /* 0x00000828ff047984 */ /* 0x000ee20008000800 */
[----:B-12---:R-:W-:-:S05]  /*0520*/  IMAD.MOV.U32 R3, RZ, RZ, 0x6000 ;  /* 0x00006000ff037424 */ /* 0x006fca00078e00ff */
[----:B---3--:R-:W-:-:S04]  /*0530*/  LOP3.LUT R3, R4, 0x6000, R3, 0xd8, !PT ;  /* 0x0000600004037812 */ /* 0x008fc800078ed803 */
[----:B------:R-:W-:-:S05]  /*0540*/  LOP3.LUT R3, R3, 0x400000, RZ, 0xb8, !PT ;  /* 0x0040000003037812 */ /* 0x000fca00078eb8ff */
[----:B------:R5:W-:Y:S02]  /*0550*/  STS [UR40+0x8], R3 ;  /* 0x00000803ff007988 */ /* 0x000be40008000828 */
.L_x_10:
[----:B------:R-:W-:Y:S05]  /*0560*/  BSYNC B0 ;  /* 0x0000000000007941 */ /* 0x000fea0003800000 */
.L_x_7:
[----:B-12345:R-:W1:Y:S02]  /*0570*/  @!P2 LDS R3, [UR40+0x8] ;  /* 0x00000828ff03a984 */ /* 0x03ee640008000800 */
[----:B-1----:R-:W-:-:S05]  /*0580*/  @!P2 LOP3.LUT R3, R3, 0x8000, RZ, 0xb8, !PT ;  /* 0x000080000303a812 */ /* 0x002fca00078eb8ff */
[----:B------:R3:W-:Y:S02]  /*0590*/  @!P2 STS [UR40+0x8], R3 ;  /* 0x00000803ff00a988 */ /* 0x0007e40008000828 */
.L_x_11:
[----:B------:R-:W-:Y:S05]  /*05a0*/  BSYNC B1 ;  /* 0x0000000000017941 */ /* 0x000fea0003800000 */
.L_x_6:
[----:B------:R-:W-:Y:S05]  /*05b0*/  WARPSYNC.ALL ;  /* 0x0000000000007948 */ /* 0x000fea0003800000 */
[----:B------:R-:W-:Y:S05]  /*05c0*/  @P0 BRA `(.L_x_12) ;  /* 0x0000000000280947 */ /* 0x000fea0003800000 */
[----:B-123--:R-:W1:Y:S01]  /*05d0*/  S2R R3, SR_LANEID ;  /* 0x0000000000037919 */ /* 0x00ee620000000000 */
[----:B------:R-:W-:Y:S05]  /*05e0*/  WARPSYNC.ALL ;  /* 0x0000000000007948 */ /* 0x000fea0003800000 */
[----:B-1----:R-:W-:-:S05]  /*05f0*/  IMAD.SHL.U32 R3, R3, 0x4, RZ ;  /* 0x0000000403037824 */ /* 0x002fca00078e00ff */
[----:B------:R-:W1:Y:S01]  /*0600*/  LDS R7, [R3+UR40] ;  /* 0x0000002803077984 */ /* 0x000e620008000800 */
[----:B------:R-:W-:-:S05]  /*0610*/  IADD3 R4, P1, R3, UR4, RZ ;  /* 0x0000000403047c10 */ /* 0x000fca000ff3e0ff */
[----:B------:R-:W-:-:S05]  /*0620*/  IMAD.X R5, RZ, RZ, UR5, P1 ;  /* 0x00000005ff057e24 */ /* 0x000fca00088e06ff */
[----:B-1----:R4:W5:Y:S01]  /*0630*/  ATOMG.E.EXCH.STRONG.GPU PT, RZ, [R4], R7 ;  /* 0x0000000704ff73a8 */ /* 0x00296200041ee100 */
[----:B------:R-:W-:-:S04]  /*0640*/  DEPBAR {5,4,3,2,1,0} ;  /* 0x0000003f0000791a */ /* 0x000fc80000000000 */
[----:B------:R4:W-:Y:S01]  /*0650*/  UTMACCTL.IV [UR4] ;  /* 0x00000000040079b9 */ /* 0x0009e20008000000 */
[----:B------:R-:W-:Y:S01]  /*0660*/  NOP ;  /* 0x0000000000007918 */ /* 0x000fe20000000000 */
.L_x_12:
[----:B------:R-:W-:Y:S05]  /*0670*/  @P0 BRA `(.L_x_13) ;  /* 0x00000000000c0947 */ /* 0x000fea0003800000 */
[----:B------:R0:W-:Y:S01]  /*0680*/  UTMACMDFLUSH ;  /* 0x00000000000079b7 */ /* 0x0001e20000000000 */
[----:B------:R-:W-:Y:S05]  /*0690*/  @P0 BRA `(.L_x_13) ;  /* 0x0000000000040947 */ /* 0x000fea0003800000 */
[----:B------:R-:W-:-:S04]  /*06a0*/  DEPBAR.LE SB0, 0x0 ;  /* 0x000080000000791a */ /* 0x000fc80000000000 */
.L_x_13:
[----:B------:R-:W-:Y:S05]  /*06b0*/  WARPSYNC.ALL ;  /* 0x0000000000007948 */ /* 0x000fea0003800000 */
[----:B-----5:R-:W-:Y:S06]  /*06c0*/  BAR.SYNC.DEFER_BLOCKING 0x0 ;  /* 0x0000000000007b1d */ /* 0x020fec0000010000 */
[----:B------:R-:W-:Y:S02]  /*06d0*/  BSSY B1, `(.L_x_14) ;  /* 0x000000b000017945 */ /* 0x000fe40003800000 */
[----:B------:R-:W-:Y:S06]  /*06e0*/  BAR.SYNC.DEFER_BLOCKING 0x0 ;  /* 0x0000000000007b1d */ /* 0x000fec0000010000 */
[----:B------:R5:W-:Y:S01]  /*06f0*/  @!P0 STS [R12], RZ ;  /* 0x000000ff0c008388 */ /* 0x000be20000000800 */
[----:B------:R-:W-:Y:S01]  /*0700*/  NOP ;  /* 0x0000000000007918 */ /* 0x000fe20000000000 */
[----:B------:R-:W-:Y:S05]  /*0710*/  @P2 BRA `(.L_x_15) ;  /* 0x0000000000182947 */ /* 0x000fea0003800000 */
[----:B-123--:R-:W1:Y:S01]  /*0720*/  LDS R3, [UR40+0x8] ;  /* 0x00000828ff037984 */ /* 0x00ee620008000800 */
[----:B------:R-:W2:Y:S01]  /*0730*/  LDC.64 R10, c[0x0][0x218] ;  /* 0x00008600ff0a7b82 */ /* 0x000ea20000000a00 */
[----:B----4-:R-:W-:Y:S02]  /*0740*/  IMAD.MOV.U32 R4, RZ, RZ, 0x70 ;  /* 0x00000070ff047424 */ /* 0x010fe400078e00ff */
[----:B--2---:R2:W-:Y:S03]  /*0750*/  STS.64 [UR40], R10 ;  /* 0x0000000aff007988 */ /* 0x0045e60008000a28 */
[----:B-1----:R-:W-:-:S05]  /*0760*/  LOP3.LUT R3, R3, 0x10, R4, 0xd8, !PT ;  /* 0x0000001003037812 */ /* 0x002fca00078ed804 */
[----:B------:R2:W-:Y:S02]  /*0770*/  STS [UR40+0x8], R3 ;  /* 0x00000803ff007988 */ /* 0x0005e40008000828 */
.L_x_15:
[----:B----4-:R-:W-:Y:S05]  /*0780*/  BSYNC B1 ;  /* 0x0000000000017941 */ /* 0x010fea0003800000 */
.L_x_14:
[----:B------:R-:W-:Y:S04]  /*0790*/  BSSY B2, `(.L_x_16) ;  /* 0x000000f000027945 */ /* 0x000fe80003800000 */
[----:B------:R-:W-:Y:S04]  /*07a0*/  BSSY B1, `(.L_x_17) ;  /* 0x000000c000017945 */ /* 0x000fe80003800000 */
[----:B------:R-:W-:Y:S05]  /*07b0*/  @P2 BRA `(.L_x_18) ;  /* 0x0000000000282947 */ /* 0x000fea0003800000 */
[----:B-123--:R-:W1:Y:S01]  /*07c0*/  LDS R3, [UR40+0x34] ;  /* 0x00003428ff037984 */ /* 0x00ee620008000800 */
[----:B------:R-:W-:Y:S01]  /*07d0*/  IMAD.MOV.U32 R4, RZ, RZ, 0x3f000000 ;  /* 0x3f000000ff047424 */ /* 0x000fe200078e00ff */
[----:B------:R-:W-:Y:S05]  /*07e0*/  @P2 BREAK B1 ;  /* 0x0000000000012942 */ /* 0x000fea0003800000 */
[----:B-1----:R-:W-:-:S05]  /*07f0*/  LOP3.LUT R3, R3, 0xff000000, R4, 0xb8, !PT ;  /* 0xff00000003037812 */ /* 0x002fca00078eb804 */
[----:B------:R1:W-:Y:S01]  /*0800*/  STS [UR40+0x34], R3 ;  /* 0x00003403ff007988 */ /* 0x0003e20008000828 */
[----:B------:R-:W-:Y:S05]  /*0810*/  @P2 BRA `(.L_x_19) ;  /* 0x0000000000182947 */ /* 0x000fea0003800000 */
[----:B------:R-:W2:Y:S01]  /*0820*/  LDS R4, [UR40+0x38] ;  /* 0x00003828ff047984 */ /* 0x000ea20008000800 */
[----:B-1----:R-:W-:-:S05]  /*0830*/  IMAD.MOV.U32 R3, RZ, RZ, 0x3f ;  /* 0x0000003fff037424 */ /* 0x002fca00078e00ff */
[----:B--2---:R-:W-:-:S05]  /*0840*/  LOP3.LUT R3, R4, 0xff, R3, 0xb8, !PT ;  /* 0x000000ff04037812 */ /* 0x004fca00078eb803 */
[----:B------:R4:W-:Y:S02]  /*0850*/  STS [UR40+0x38], R3 ;  /* 0x00003803ff007988 */ /* 0x0009e40008000828 */
.L_x_18:
[----:B------:R-:W-:Y:S05]  /*0860*/  BSYNC B1 ;  /* 0x0000000000017941 */ /* 0x000fea0003800000 */
.L_x_17:
[----:B------:R1:W-:Y:S02]  /*0870*/  @!P2 STS [UR40+0x20], R9 ;  /* 0x00002009ff00a988 */ /* 0x0003e40008000828 */
.L_x_19:
[----:B------:R-:W-:Y:S05]  /*0880*/  BSYNC B2 ;  /* 0x0000000000027941 */ /* 0x000fea0003800000 */
.L_x_16:
[----:B------:R-:W-:Y:S05]  /*0890*/  WARPSYNC.ALL ;  /* 0x0000000000007948 */ /* 0x000fea0003800000 */
[----:B-1234-:R-:W1:Y:S01]  /*08a0*/  LDC R3, c[0x0][0x22c] ;  /* 0x00008b00ff037b82 */ /* 0x01ee620000000800 */
[----:B------:R-:W-:Y:S01]  /*08b0*/  BSSY B2, `(.L_x_20) ;  /* 0x0000010000027945 */ /* 0x000fe20003800000 */
[----:B-1----:R-:W-:-:S05]  /*08c0*/  VIADD R3, R3, 0xffffffff ;  /* 0xffffffff03037836 */ /* 0x002fca0000000000 */
[----:B------:R1:W-:Y:S01]  /*08d0*/  @!P2 STS [UR40+0x24], R3 ;  /* 0x00002403ff00a988 */ /* 0x0003e20008000828 */
[----:B------:R-:W-:Y:S05]  /*08e0*/  @P2 BRA `(.L_x_21) ;  /* 0x0000000000302947 */ /* 0x000fea0003800000 */
[----:B------:R-:W2:Y:S01]  /*08f0*/  LDS R5, [UR40+0x34] ;  /* 0x00003428ff057984 */ /* 0x000ea20008000800 */
[----:B------:R-:W3:Y:S03]  /*0900*/  LDC.64 R10, c[0x0][0x240] ;  /* 0x00009000ff0a7b82 */ /* 0x000ee60000000a00 */
[----:B------:R-:W4:Y:S01]  /*0910*/  LDS R4, [UR40+0x1c] ;  /* 0x00001c28ff047984 */ /* 0x000f220008000800 */
[C---:B---3--:R-:W-:Y:S01]  /*0920*/  SHF.L.U64.HI R8, R10.reuse, 0x1, R11 ;  /* 0x000000010a087819 */ /* 0x048fe2000001020b */
[----:B------:R-:W-:-:S03]  /*0930*/  IMAD.SHL.U32 R7, R10, 0x2, RZ ;  /* 0x000000020a077824 */ /* 0x000fc600078e00ff */
[--C-:B------:R-:W-:Y:S02]  /*0940*/  SHF.R.U32.HI R9, RZ, 0x4, R8.reuse ;  /* 0x00000004ff097819 */ /* 0x100fe40000011608 */
[----:B------:R-:W-:-:S05]  /*0950*/  SHF.R.U64 R7, R7, 0x4, R8 ;  /* 0x0000000407077819 */ /* 0x000fca0000001208 */
[----:B------:R3:W-:Y:S01]  /*0960*/  STS [UR40+0xc], R7 ;  /* 0x00000c07ff007988 */ /* 0x0007e20008000828 */
[----:B--2---:R-:W-:Y:S02]  /*0970*/  LOP3.LUT R5, R5, 0x7, RZ, 0xb8, !PT ;  /* 0x0000000705057812 */ /* 0x004fe400078eb8ff */
[----:B----4-:R-:W-:-:S03]  /*0980*/  LOP3.LUT R4, R4, 0xf, R9, 0xb8, !PT ;  /* 0x0000000f04047812 */ /* 0x010fc600078eb809 */
[----:B------:R3:W-:Y:S04]  /*0990*/  STS [UR40+0x34], R5 ;  /* 0x00003405ff007988 */ /* 0x0007e80008000828 */
[----:B------:R3:W-:Y:S02]  /*09a0*/  STS [UR40+0x1c], R4 ;  /* 0x00001c04ff007988 */ /* 0x0007e40008000828 */
.L_x_21:
[----:B------:R-:W-:Y:S05]  /*09b0*/  BSYNC B2 ;  /* 0x0000000000027941 */ /* 0x000fea0003800000 */
.L_x_20:
[----:B------:R-:W-:Y:S04]  /*09c0*/  BSSY B3, `(.L_x_22) ;  /* 0x000001a000037945 */ /* 0x000fe80003800000 */
[----:B------:R-:W-:Y:S04]  /*09d0*/  BSSY B2, `(.L_x_23) ;  /* 0x0000015000027945 */ /* 0x000fe80003800000 */
[----:B------:R-:W-:Y:S05]  /*09e0*/  @P2 BRA `(.L_x_24) ;  /* 0x0000000000202947 */ /* 0x000fea0003800000 */
[----:B---3--:R-:W2:Y:S02]  /*09f0*/  LDS R4, [UR40+0x34] ;  /* 0x00003428ff047984 */ /* 0x008ea40008000800 */
[----:B--2---:R-:W-:-:S05]  /*0a00*/  LOP3.LUT R4, R4, 0x38, RZ, 0xb8, !PT ;  /* 0x0000003804047812 */ /* 0x004fca00078eb8ff */
[----:B------:R2:W-:Y:S01]  /*0a10*/  STS [UR40+0x34], R4 ;  /* 0x00003404ff007988 */ /* 0x0005e20008000828 */
[----:B------:R-:W-:Y:S05]  /*0a20*/  @P2 BRA `(.L_x_25) ;  /* 0x0000000000202947 */ /* 0x000fea0003800000 */
[----:B--2---:R-:W2:Y:S01]  /*0a30*/  LDS R4, [UR40+0x8] ;  /* 0x00000828ff047984 */ /* 0x004ea20008000800 */
[----:B------:R-:W-:-:S05]  /*0a40*/  IMAD.MOV.U32 R5, RZ, RZ, 0x780 ;  /* 0x00000780ff057424 */ /* 0x000fca00078e00ff */
[----:B--2---:R-:W-:-:S05]  /*0a50*/  LOP3.LUT R4, R4, 0x500, R5, 0xd8, !PT ;  /* 0x0000050004047812 */ /* 0x004fca00078ed805 */
[----:B------:R2:W-:Y:S02]  /*0a60*/  STS [UR40+0x8], R4 ;  /* 0x00000804ff007988 */ /* 0x0005e40008000828 */
.L_x_24:
[----:B------:R-:W-:Y:S05]  /*0a70*/  @P2 BRA `(.L_x_26) ;  /* 0x0000000000282947 */ /* 0x000fea0003800000 */
[----:B--23--:R-:W2:Y:S02]  /*0a80*/  LDS R4, [UR40+0x8] ;  /* 0x00000828ff047984 */ /* 0x00cea40008000800 */
[----:B--2---:R-:W-:-:S05]  /*0a90*/  LOP3.LUT R4, R4, 0x1800, RZ, 0xb8, !PT ;  /* 0x0000180004047812 */ /* 0x004fca00078eb8ff */
[----:B------:R3:W-:Y:S02]  /*0aa0*/  STS [UR40+0x8], R4 ;  /* 0x00000804ff007988 */ /* 0x0007e40008000828 */
.L_x_25:
[----:B------:R-:W-:Y:S05]  /*0ab0*/  @P2 BREAK B2 ;  /* 0x0000000000022942 */ /* 0x000fea0003800000 */
[----:B------:R-:W-:Y:S05]  /*0ac0*/  @P2 BRA `(.L_x_27) ;  /* 0x0000000000242947 */ /* 0x000fea0003800000 */
[----:B--23--:R-:W2:Y:S01]  /*0ad0*/  LDS R4, [UR40+0x8] ;  /* 0x00000828ff047984 */ /* 0x00cea20008000800 */
[----:B------:R-:W-:-:S05]  /*0ae0*/  IMAD.MOV.U32 R5, RZ, RZ, 0x6000 ;  /* 0x00006000ff057424 */ /* 0x000fca00078e00ff */
[----:B--2---:R-:W-:-:S04]  /*0af0*/  LOP3.LUT R4, R4, 0x6000, R5, 0xd8, !PT ;  /* 0x0000600004047812 */ /* 0x004fc800078ed805 */
[----:B------:R-:W-:-:S05]  /*0b00*/  LOP3.LUT R4, R4, 0x400000, RZ, 0xb8, !PT ;  /* 0x0040000004047812 */ /* 0x000fca00078eb8ff */
[----:B------:R4:W-:Y:S02]  /*0b10*/  STS [UR40+0x8], R4 ;  /* 0x00000804ff007988 */ /* 0x0009e40008000828 */
.L_x_26:
[----:B------:R-:W-:Y:S05]  /*0b20*/  BSYNC B2 ;  /* 0x0000000000027941 */ /* 0x000fea0003800000 */
.L_x_23:
[----:B--234-:R-:W2:Y:S02]  /*0b30*/  @!P2 LDS R4, [UR40+0x8] ;  /* 0x00000828ff04a984 */ /* 0x01cea40008000800 */
[----:B--2---:R-:W-:-:S05]  /*0b40*/  @!P2 LOP3.LUT R4, R4, 0x8000, RZ, 0xb8, !PT ;  /* 0x000080000404a812 */ /* 0x004fca00078eb8ff */
[----:B------:R4:W-:Y:S02]  /*0b50*/  @!P2 STS [UR40+0x8], R4 ;  /* 0x00000804ff00a988 */ /* 0x0009e40008000828 */
.L_x_27:
[----:B------:R-:W-:Y:S05]  /*0b60*/  BSYNC B3 ;  /* 0x0000000000037941 */ /* 0x000fea0003800000 */
.L_x_22:
[----:B------:R-:W-:Y:S05]  /*0b70*/  WARPSYNC.ALL ;  /* 0x0000000000007948 */ /* 0x000fea0003800000 */
[----:B------:R-:W-:-:S04]  /*0b80*/  UIADD3 UR7, UR8, 0x80, URZ ;  /* 0x0000008008077890 */ /* 0x000fc8000fffe03f */
[----:B------:R-:W-:-:S04]  /*0b90*/  UIADD3 UR6, UP0, UR7, UR42, URZ ;  /* 0x0000002a07067290 */ /* 0x000fc8000ff1e03f */
[----:B------:R-:W-:Y:S01]  /*0ba0*/  ULEA.HI.X.SX32 UR7, UR7, UR43, 0x1, UP0 ;  /* 0x0000002b07077291 */ /* 0x000fe200080f0e3f */
[----:B------:R-:W-:Y:S11]  /*0bb0*/  @P0 BRA `(.L_x_28) ;  /* 0x0000000000280947 */ /* 0x000ff60003800000 */
[----:B--234-:R-:W2:Y:S01]  /*0bc0*/  S2R R4, SR_LANEID ;  /* 0x0000000000047919 */ /* 0x01cea20000000000 */
[----:B------:R-:W-:Y:S05]  /*0bd0*/  WARPSYNC.ALL ;  /* 0x0000000000007948 */ /* 0x000fea0003800000 */
[----:B--2---:R-:W-:-:S05]  /*0be0*/  IMAD.SHL.U32 R8, R4, 0x4, RZ ;  /* 0x0000000404087824 */ /* 0x004fca00078e00ff */
[----:B------:R-:W2:Y:S01]  /*0bf0*/  LDS R7, [R8+UR40] ;  /* 0x0000002808077984 */ /* 0x000ea20008000800 */
[----:B------:R-:W-:-:S05]  /*0c00*/  IADD3 R4, P1, R8, UR6, RZ ;  /* 0x0000000608047c10 */ /* 0x000fca000ff3e0ff */
[----:B------:R-:W-:-:S05]  /*0c10*/  IMAD.X R5, RZ, RZ, UR7, P1 ;  /* 0x00000007ff057e24 */ /* 0x000fca00088e06ff */
[----:B--2---:R2:W3:Y:S01]  /*0c20*/  ATOMG.E.EXCH.STRONG.GPU PT, RZ, [R4], R7 ;  /* 0x0000000704ff73a8 */ /* 0x0044e200041ee100 */
[----:B------:R-:W-:-:S04]  /*0c30*/  DEPBAR {5,4,3,2,1,0} ;  /* 0x0000003f0000791a */ /* 0x000fc80000000000 */
[----:B------:R2:W-:Y:S01]  /*0c40*/  UTMACCTL.IV [UR6] ;  /* 0x00000000060079b9 */ /* 0x0005e20008000000 */
[----:B------:R-:W-:Y:S01]  /*0c50*/  NOP ;  /* 0x0000000000007918 */ /* 0x000fe20000000000 */
.L_x_28:
[----:B------:R-:W-:Y:S05]  /*0c60*/  @P0 BRA `(.L_x_29) ;  /* 0x00000000000c0947 */ /* 0x000fea0003800000 */
[----:B------:R0:W-:Y:S01]  /*0c70*/  UTMACMDFLUSH ;  /* 0x00000000000079b7 */ /* 0x0001e20000000000 */
[----:B------:R-:W-:Y:S05]  /*0c80*/  @P0 BRA `(.L_x_29) ;  /* 0x0000000000040947 */ /* 0x000fea0003800000 */
[----:B------:R-:W-:-:S04]  /*0c90*/  DEPBAR.LE SB0, 0x0 ;  /* 0x000080000000791a */ /* 0x000fc80000000000 */
.L_x_29:
[----:B------:R-:W-:Y:S05]  /*0ca0*/  WARPSYNC.ALL ;  /* 0x0000000000007948 */ /* 0x000fea0003800000 */
[----:B---3--:R-:W-:Y:S06]  /*0cb0*/  BAR.SYNC.DEFER_BLOCKING 0x0 ;  /* 0x0000000000007b1d */ /* 0x008fec0000010000 */
[----:B------:R-:W-:Y:S02]  /*0cc0*/  BSSY B3, `(.L_x_30) ;  /* 0x000000b000037945 */ /* 0x000fe40003800000 */
[----:B------:R-:W-:Y:S06]  /*0cd0*/  BAR.SYNC.DEFER_BLOCKING 0x0 ;  /* 0x0000000000007b1d */ /* 0x000fec0000010000 */
[----:B------:R3:W-:Y:S01]  /*0ce0*/  @!P0 STS [R12], RZ ;  /* 0x000000ff0c008388 */ /* 0x0007e20000000800 */
[----:B------:R-:W-:Y:S01]  /*0cf0*/  NOP ;  /* 0x0000000000007918 */ /* 0x000fe20000000000 */
[----:B------:R-:W-:Y:S05]  /*0d00*/  @P2 BRA `(.L_x_31) ;  /* 0x0000000000182947 */ /* 0x000fea0003800000 */
[----:B--2-4-:R-:W2:Y:S01]  /*0d10*/  LDS R4, [UR40+0x8] ;  /* 0x00000828ff047984 */ /* 0x014ea20008000800 */
[----:B------:R-:W4:Y:S01]  /*0d20*/  LDC.64 R8, c[0x0][0x220] ;  /* 0x00008800ff087b82 */ /* 0x000f220000000a00 */
[----:B------:R-:W-:Y:S02]  /*0d30*/  IMAD.MOV.U32 R5, RZ, RZ, 0x70 ;  /* 0x00000070ff057424 */ /* 0x000fe400078e00ff */
[----:B----4-:R4:W-:Y:S03]  /*0d40*/  STS.64 [UR40], R8 ;  /* 0x00000008ff007988 */ /* 0x0109e60008000a28 */
[----:B--2---:R-:W-:-:S05]  /*0d50*/  LOP3.LUT R4, R4, 0x10, R5, 0xd8, !PT ;  /* 0x0000001004047812 */ /* 0x004fca00078ed805 */
[----:B------:R4:W-:Y:S02]  /*0d60*/  STS [UR40+0x8], R4 ;  /* 0x00000804ff007988 */ /* 0x0009e40008000828 */
.L_x_31:
[----:B--2---:R-:W-:Y:S05]  /*0d70*/  BSYNC B3 ;  /* 0x0000000000037941 */ /* 0x004fea0003800000 */
.L_x_30:
[----:B------:R-:W-:Y:S04]  /*0d80*/  BSSY B4, `(.L_x_32) ;  /* 0x0000011000047945 */ /* 0x000fe80003800000 */
[----:B------:R-:W-:Y:S04]  /*0d90*/  BSSY B3, `(.L_x_33) ;  /* 0x000000e000037945 */ /* 0x000fe80003800000 */
[----:B------:R-:W-:Y:S05]  /*0da0*/  @P2 BRA `(.L_x_34) ;  /* 0x0000000000242947 */ /* 0x000fea0003800000 */
[----:B----4-:R-:W2:Y:S01]  /*0db0*/  LDS R4, [UR40+0x34] ;  /* 0x00003428ff047984 */ /* 0x010ea20008000800 */
[----:B------:R-:W-:-:S05]  /*0dc0*/  IMAD.MOV.U32 R5, RZ, RZ, 0x3f000000 ;  /* 0x3f000000ff057424 */ /* 0x000fca00078e00ff */
[----:B--2---:R-:W-:-:S05]  /*0dd0*/  LOP3.LUT R4, R4, 0xff000000, R5, 0xb8, !PT ;  /* 0xff00000004047812 */ /* 0x004fca00078eb805 */
[----:B------:R2:W-:Y:S01]  /*0de0*/  STS [UR40+0x34], R4 ;  /* 0x00003404ff007988 */ /* 0x0005e20008000828 */
[----:B------:R-:W-:Y:S05]  /*0df0*/  @P2 BRA `(.L_x_35) ;  /* 0x00000000001c2947 */ /* 0x000fea0003800000 */
[----:B--2---:R-:W2:Y:S01]  /*0e00*/  LDS R4, [UR40+0x38] ;  /* 0x00003828ff047984 */ /* 0x004ea20008000800 */
[----:B------:R-:W-:-:S05]  /*0e10*/  IMAD.MOV.U32 R5, RZ, RZ, 0xff ;  /* 0x000000ffff057424 */ /* 0x000fca00078e00ff */
[----:B--2---:R-:W-:-:S05]  /*0e20*/  LOP3.LUT R4, R4, 0xff, R5, 0xb8, !PT ;  /* 0x000000ff04047812 */ /* 0x004fca00078eb805 */
[----:B------:R2:W-:Y:S02]  /*0e30*/  STS [UR40+0x38], R4 ;  /* 0x00003804ff007988 */ /* 0x0005e40008000828 */
.L_x_34:
[----:B------:R-:W-:Y:S05]  /*0e40*/  @P2 BREAK B3 ;  /* 0x0000000000032942 */ /* 0x000fea0003800000 */
[----:B------:R-:W-:Y:S05]  /*0e50*/  @P2 BRA `(.L_x_36) ;  /* 0x00000000000c2947 */ /* 0x000fea0003800000 */
[----:B------:R1:W-:Y:S02]  /*0e60*/  STS [UR40+0x20], R3 ;  /* 0x00002003ff007988 */ /* 0x0003e40008000828 */
.L_x_35:
[----:B------:R-:W-:Y:S05]  /*0e70*/  BSYNC B3 ;  /* 0x0000000000037941 */ /* 0x000fea0003800000 */
.L_x_33:
[----:B------:R1:W-:Y:S02]  /*0e80*/  @!P2 STS [UR40+0x24], R6 ;  /* 0x00002406ff00a988 */ /* 0x0003e40008000828 */
.L_x_36:
[----:B------:R-:W-:Y:S05]  /*0e90*/  BSYNC B4 ;  /* 0x0000000000047941 */ /* 0x000fea0003800000 */
.L_x_32:
[----:B------:R-:W-:Y:S05]  /*0ea0*/  WARPSYNC.ALL ;  /* 0x0000000000007948 */ /* 0x000fea0003800000 */
[----:B------:R-:W-:Y:S04]  /*0eb0*/  BSSY B4, `(.L_x_37) ;  /* 0x000000e000047945 */ /* 0x000fe80003800000 */
[----:B------:R-:W-:Y:S05]  /*0ec0*/  @P2 BRA `(.L_x_38) ;  /* 0x0000000000302947 */ /* 0x000fea0003800000 */
[----:B--2-4-:R-:W2:Y:S01]  /*0ed0*/  LDS R4, [UR40+0x34] ;  /* 0x00003428ff047984 */ /* 0x014ea20008000800 */
[----:B------:R-:W4:Y:S03]  /*0ee0*/  LDC.64 R8, c[0x0][0x248] ;  /* 0x00009200ff087b82 */ /* 0x000f260000000a00 */
[----:B-1----:R-:W1:Y:S01]  /*0ef0*/  LDS R3, [UR40+0x1c] ;  /* 0x00001c28ff037984 */ /* 0x002e620008000800 */
[C---:B----4-:R-:W-:Y:S01]  /*0f00*/  SHF.L.U64.HI R6, R8.reuse, 0x1, R9 ;  /* 0x0000000108067819 */ /* 0x050fe20000010209 */
[----:B------:R-:W-:-:S03]  /*0f10*/  IMAD.SHL.U32 R5, R8, 0x2, RZ ;  /* 0x0000000208057824 */ /* 0x000fc600078e00ff */
[--C-:B------:R-:W-:Y:S02]  /*0f20*/  SHF.R.U32.HI R8, RZ, 0x4, R6.reuse ;  /* 0x00000004ff087819 */ /* 0x100fe40000011606 */
[----:B------:R-:W-:-:S05]  /*0f30*/  SHF.R.U64 R5, R5, 0x4, R6 ;  /* 0x0000000405057819 */ /* 0x000fca0000001206 */
[----:B------:R4:W-:Y:S01]  /*0f40*/  STS [UR40+0xc], R5 ;  /* 0x00000c05ff007988 */ /* 0x0009e20008000828 */
[----:B--2---:R-:W-:Y:S02]  /*0f50*/  LOP3.LUT R4, R4, 0x7, RZ, 0xb8, !PT ;  /* 0x0000000704047812 */ /* 0x004fe400078eb8ff */
[----:B-1----:R-:W-:-:S03]  /*0f60*/  LOP3.LUT R3, R3, 0xf, R8, 0xb8, !PT ;  /* 0x0000000f03037812 */ /* 0x002fc600078eb808 */
[----:B------:R4:W-:Y:S04]  /*0f70*/  STS [UR40+0x34], R4 ;  /* 0x00003404ff007988 */ /* 0x0009e80008000828 */
[----:B------:R4:W-:Y:S02]  /*0f80*/  STS [UR40+0x1c], R3 ;  /* 0x00001c03ff007988 */ /* 0x0009e40008000828 */
.L_x_38:
[----:B------:R-:W-:Y:S05]  /*0f90*/  BSYNC B4 ;  /* 0x0000000000047941 */ /* 0x000fea0003800000 */
.L_x_37:
[----:B------:R-:W-:Y:S04]  /*0fa0*/  BSSY B4, `(.L_x_39) ;  /* 0x000001a000047945 */ /* 0x000fe80003800000 */
[----:B------:R-:W-:Y:S04]  /*0fb0*/  BSSY B5, `(.L_x_40) ;  /* 0x0000015000057945 */ /* 0x000fe80003800000 */
[----:B------:R-:W-:Y:S05]  /*0fc0*/  @P2 BRA `(.L_x_41) ;  /* 0x0000000000202947 */ /* 0x000fea0003800000 */
[----:B-1--4-:R-:W1:Y:S02]  /*0fd0*/  LDS R3, [UR40+0x34] ;  /* 0x00003428ff037984 */ /* 0x012e640008000800 */
[----:B-1----:R-:W-:-:S05]  /*0fe0*/  LOP3.LUT R3, R3, 0x38, RZ, 0xb8, !PT ;  /* 0x0000003803037812 */ /* 0x002fca00078eb8ff */
[----:B------:R1:W-:Y:S01]  /*0ff0*/  STS [UR40+0x34], R3 ;  /* 0x00003403ff007988 */ /* 0x0003e20008000828 */
[----:B------:R-:W-:Y:S05]  /*1000*/  @P2 BRA `(.L_x_42) ;  /* 0x0000000000202947 */ /* 0x000fea0003800000 */
[----:B-1----:R-:W1:Y:S01]  /*1010*/  LDS R3, [UR40+0x8] ;  /* 0x00000828ff037984 */ /* 0x002e620008000800 */
[----:B--2---:R-:W-:-:S05]  /*1020*/  IMAD.MOV.U32 R4, RZ, RZ, 0x780 ;  /* 0x00000780ff047424 */ /* 0x004fca00078e00ff */
[----:B-1----:R-:W-:-:S05]  /*1030*/  LOP3.LUT R3, R3, 0x500, R4, 0xd8, !PT ;  /* 0x0000050003037812 */ /* 0x002fca00078ed804 */
[----:B------:R1:W-:Y:S02]  /*1040*/  STS [UR40+0x8], R3 ;  /* 0x00000803ff007988 */ /* 0x0003e40008000828 */
.L_x_41:
[----:B------:R-:W-:Y:S05]  /*1050*/  @P2 BRA `(.L_x_43) ;  /* 0x0000000000282947 */ /* 0x000fea0003800000 */
[----:B-1--4-:R-:W1:Y:S02]  /*1060*/  LDS R3, [UR40+0x8] ;  /* 0x00000828ff037984 */ /* 0x012e640008000800 */
[----:B-1----:R-:W-:-:S05]  /*1070*/  LOP3.LUT R3, R3, 0x1800, RZ, 0xb8, !PT ;  /* 0x0000180003037812 */ /* 0x002fca00078eb8ff */
[----:B------:R4:W-:Y:S02]  /*1080*/  STS [UR40+0x8], R3 ;  /* 0x00000803ff007988 */ /* 0x0009e40008000828 */
.L_x_42:
[----:B------:R-:W-:Y:S05]  /*1090*/  @P2 BREAK B5 ;  /* 0x0000000000052942 */ /* 0x000fea0003800000 */
[----:B------:R-:W-:Y:S05]  /*10a0*/  @P2 BRA `(.L_x_44) ;  /* 0x0000000000242947 */ /* 0x000fea0003800000 */
[----:B-1--4-:R-:W1:Y:S01]  /*10b0*/  LDS R3, [UR40+0x8] ;  /* 0x00000828ff037984 */ /* 0x012e620008000800 */
[----:B--2---:R-:W-:-:S05]  /*10c0*/  IMAD.MOV.U32 R4, RZ, RZ, 0x6000 ;  /* 0x00006000ff047424 */ /* 0x004fca00078e00ff */
[----:B-1----:R-:W-:-:S04]  /*10d0*/  LOP3.LUT R3, R3, 0x6000, R4, 0xd8, !PT ;  /* 0x0000600003037812 */ /* 0x002fc800078ed804 */
[----:B------:R-:W-:-:S05]  /*10e0*/  LOP3.LUT R3, R3, 0x400000, RZ, 0xb8, !PT ;  /* 0x0040000003037812 */ /* 0x000fca00078eb8ff */
[----:B------:R1:W-:Y:S02]  /*10f0*/  STS [UR40+0x8], R3 ;  /* 0x00000803ff007988 */ /* 0x0003e40008000828 */
.L_x_43:
[----:B------:R-:W-:Y:S05]  /*1100*/  BSYNC B5 ;  /* 0x0000000000057941 */ /* 0x000fea0003800000 */
.L_x_40:
[----:B-1--4-:R-:W1:Y:S02]  /*1110*/  @!P2 LDS R3, [UR40+0x8] ;  /* 0x00000828ff03a984 */ /* 0x012e640008000800 */
[----:B-1----:R-:W-:-:S05]  /*1120*/  @!P2 LOP3.LUT R3, R3, 0x8000, RZ, 0xb8, !PT ;  /* 0x000080000303a812 */ /* 0x002fca00078eb8ff */
[----:B------:R1:W-:Y:S02]  /*1130*/  @!P2 STS [UR40+0x8], R3 ;  /* 0x00000803ff00a988 */ /* 0x0003e40008000828 */
.L_x_44:
[----:B------:R-:W-:Y:S05]  /*1140*/  BSYNC B4 ;  /* 0x0000000000047941 */ /* 0x000fea0003800000 */
.L_x_39:
[----:B------:R-:W-:Y:S05]  /*1150*/  WARPSYNC.ALL ;  /* 0x0000000000007948 */ /* 0x000fea0003800000 */
[----:B------:R-:W-:Y:S01]  /*1160*/  UIADD3 UR8, UR8, 0x100, URZ ;  /* 0x0000010008087890 */ /* 0x000fe2000fffe03f */
[----:B------:R-:W-:Y:S02]  /*1170*/  ISETP.GE.AND P1, PT, R13, 0x1, PT ;  /* 0x000000010d00780c */ /* 0x000fe40003f26270 */
[----:B------:R-:W-:Y:S02]  /*1180*/  CS2R R120, SRZ ;  /* 0x0000000000787805 */ /* 0x000fe4000001ff00 */
[----:B------:R-:W-:Y:S01]  /*1190*/  CS2R R122, SRZ ;  /* 0x00000000007a7805 */ /* 0x000fe2000001ff00 */
[----:B------:R-:W-:Y:S01]  /*11a0*/  UIADD3 UR56, UP0, UR8, UR42, URZ ;  /* 0x0000002a08387290 */ /* 0x000fe2000ff1e03f */
[----:B------:R-:W-:-:S02]  /*11b0*/  CS2R R124, SRZ ;  /* 0x00000000007c7805 */ /* 0x000fc4000001ff00 */
[----:B------:R-:W-:Y:S02]  /*11c0*/  CS2R R126, SRZ ;  /* 0x00000000007e7805 */ /* 0x000fe4000001ff00 */
[----:B------:R-:W-:Y:S01]  /*11d0*/  CS2R R128, SRZ ;  /* 0x0000000000807805 */ /* 0x000fe2000001ff00 */
[----:B------:R-:W-:Y:S01]  /*11e0*/  ULEA.HI.X.SX32 UR43, UR8, UR43, 0x1, UP0 ;  /* 0x0000002b082b7291 */ /* 0x000fe200080f0e3f */
[----:B------:R-:W-:Y:S02]  /*11f0*/  CS2R R130, SRZ ;  /* 0x0000000000827805 */ /* 0x000fe4000001ff00 */
[----:B------:R-:W-:Y:S02]  /*1200*/  CS2R R132, SRZ ;  /* 0x0000000000847805 */ /* 0x000fe4000001ff00 */
[----:B------:R-:W-:Y:S02]  /*1210*/  CS2R R134, SRZ ;  /* 0x0000000000867805 */ /* 0x000fe4000001ff00 */
[----:B------:R-:W-:-:S02]  /*1220*/  CS2R R136, SRZ ;  /* 0x0000000000887805 */ /* 0x000fc4000001ff00 */
[----:B------:R-:W-:Y:S02]  /*1230*/  CS2R R138, SRZ ;  /* 0x00000000008a7805 */ /* 0x000fe4000001ff00 */
[----:B------:R-:W-:Y:S02]  /*1240*/  CS2R R140, SRZ ;  /* 0x00000000008c7805 */ /* 0x000fe4000001ff00 */
        /* <DEDUP_REMOVED lines=39> */
[----:B------:R-:W-:Y:S01]  /*14c0*/  CS2R R28, SRZ ;  /* 0x00000000001c7805 */ /* 0x000fe2000001ff00 */
[----:B------:R-:W-:Y:S01]  /*14d0*/  IMAD.MOV.U32 R30, RZ, RZ, RZ ;  /* 0x000000ffff1e7224 */ /* 0x000fe200078e00ff */
[----:B------:R-:W-:Y:S06]  /*14e0*/  @P0 BRA `(.L_x_45) ;  /* 0x00000000002c0947 */ /* 0x000fec0003800000 */
[----:B-1--4-:R-:W1:Y:S01]  /*14f0*/  S2R R3, SR_LANEID ;  /* 0x0000000000037919 */ /* 0x012e620000000000 */
[----:B------:R-:W-:Y:S05]  /*1500*/  WARPSYNC.ALL ;  /* 0x0000000000007948 */ /* 0x000fea0003800000 */
[----:B-1----:R-:W-:-:S05]  /*1510*/  IMAD.SHL.U32 R6, R3, 0x4, RZ ;  /* 0x0000000403067824 */ /* 0x002fca00078e00ff */
[----:B------:R-:W1:Y:S01]  /*1520*/  LDS R3, [R6+UR40] ;  /* 0x0000002806037984 */ /* 0x000e620008000800 */
[----:B--2---:R-:W-:Y:S01]  /*1530*/  IADD3 R4, P3, R6, UR56, RZ ;  /* 0x0000003806047c10 */ /* 0x004fe2000ff7e0ff */
[----:B------:R-:W-:-:S04]  /*1540*/  UMOV UR42, UR56 ;  /* 0x00000038002a7c82 */ /* 0x000fc80008000000 */
[----:B------:R-:W-:-:S05]  /*1550*/  IMAD.X R5, RZ, RZ, UR43, P3 ;  /* 0x0000002bff057e24 */ /* 0x000fca00098e06ff */
[----:B-1----:R1:W2:Y:S01]  /*1560*/  ATOMG.E.EXCH.STRONG.GPU PT, RZ, [R4], R3 ;  /* 0x0000000304ff73a8 */ /* 0x0022a200041ee100 */
[----:B------:R-:W-:-:S04]  /*1570*/  DEPBAR {5,4,3,2,1,0} ;  /* 0x0000003f0000791a */ /* 0x000fc80000000000 */
[----:B------:R1:W-:Y:S01]  /*1580*/  UTMACCTL.IV [UR42] ;  /* 0x000000002a0079b9 */ /* 0x0003e20008000000 */
[----:B------:R-:W-:Y:S01]  /*1590*/  NOP ;  /* 0x0000000000007918 */ /* 0x000fe20000000000 */
.L_x_45:
[----:B------:R-:W-:Y:S05]  /*15a0*/  @P0 BRA `(.L_x_46) ;  /* 0x00000000000c0947 */ /* 0x000fea0003800000 */
[----:B------:R0:W-:Y:S01]  /*15b0*/  UTMACMDFLUSH ;  /* 0x00000000000079b7 */ /* 0x0001e20000000000 */
[----:B------:R-:W-:Y:S05]  /*15c0*/  @P0 BRA `(.L_x_46) ;  /* 0x0000000000040947 */ /* 0x000fea0003800000 */
[----:B------:R-:W-:-:S04]  /*15d0*/  DEPBAR.LE SB0, 0x0 ;  /* 0x000080000000791a */ /* 0x000fc80000000000 */
.L_x_46:
[----:B------:R-:W-:Y:S05]  /*15e0*/  WARPSYNC.ALL ;  /* 0x0000000000007948 */ /* 0x000fea0003800000 */
[----:B--2---:R-:W-:Y:S01]  /*15f0*/  BAR.SYNC.DEFER_BLOCKING 0x0 ;  /* 0x0000000000007b1d */ /* 0x004fe20000010000 */
[----:B------:R-:W-:Y:S01]  /*1600*/  USHF.L.U32 UR15, UR57, 0x6, URZ ;  /* 0x00000006390f7899 */ /* 0x000fe2000800063f */
[----:B------:R-:W-:Y:S01]  /*1610*/  IMAD.MOV.U32 R31, RZ, RZ, RZ ;  /* 0x000000ffff1f7224 */ /* 0x000fe200078e00ff */
[----:B------:R-:W-:Y:S02]  /*1620*/  CS2R R32, SRZ ;  /* 0x0000000000207805 */ /* 0x000fe4000001ff00 */
[----:B------:R-:W-:-:S02]  /*1630*/  CS2R R34, SRZ ;  /* 0x0000000000227805 */ /* 0x000fc4000001ff00 */
[----:B------:R-:W-:Y:S01]  /*1640*/  CS2R R36, SRZ ;  /* 0x0000000000247805 */ /* 0x000fe2000001ff00 */
[----:B------:R-:W-:Y:S01]  /*1650*/  VOTEU.ALL UP0, P2 ;  /* 0x00000000003f7886 */ /* 0x000fe20001000000 */
[----:B------:R-:W-:Y:S01]  /*1660*/  UMOV UR8, 0x1 ;  /* 0x0000000100087882 */ /* 0x000fe20000000000 */
[----:B------:R-:W-:Y:S01]  /*1670*/  VOTEU.ALL UP1, P2 ;  /* 0x00000000003f7886 */ /* 0x000fe20001020000 */
[----:B------:R-:W-:Y:S02]  /*1680*/  CS2R R38, SRZ ;  /* 0x0000000000267805 */ /* 0x000fe4000001ff00 */
[----:B------:R-:W-:Y:S01]  /*1690*/  CS2R R40, SRZ ;  /* 0x0000000000287805 */ /* 0x000fe2000001ff00 */
[----:B------:R-:W-:-:S04]  /*16a0*/  @!UP0 UIADD3 UR10, -UR8, 0x100000, URZ ;  /* 0x00100000080a8890 */ /* 0x000fc8000fffe13f */
[----:B------:R-:W-:Y:S02]  /*16b0*/  @!UP0 USHF.L.U32 UR11, UR10, 0xb, URZ ;  /* 0x0000000b0a0b8899 */ /* 0x000fe4000800063f */
[----:B------:R-:W-:Y:S01]  /*16c0*/  @!UP0 USHF.L.U32 UR10, UR10, 0x1, URZ ;  /* 0x000000010a0a8899 */ /* 0x000fe2000800063f */
[----:B------:R-:W-:Y:S01]  /*16d0*/  CS2R R42, SRZ ;  /* 0x00000000002a7805 */ /* 0x000fe2000001ff00 */
[----:B------:R-:W-:-:S04]  /*16e0*/  @!UP0 UIADD3 UR8, -UR8, 0x100000, URZ ;  /* 0x0010000008088890 */ /* 0x000fc8000fffe13f */
[----:B------:R-:W-:Y:S02]  /*16f0*/  @!UP0 USHF.L.U32 UR9, UR8, 0xb, URZ ;  /* 0x0000000b08098899 */ /* 0x000fe4000800063f */
[----:B------:R-:W-:Y:S01]  /*1700*/  @!UP0 USHF.L.U32 UR8, UR8, 0x1, URZ ;  /* 0x0000000108088899 */ /* 0x000fe2000800063f */
[----:B------:R-:W-:Y:S01]  /*1710*/  CS2R R44, SRZ ;  /* 0x00000000002c7805 */ /* 0x000fe2000001ff00 */
[----:B------:R-:W-:Y:S01]  /*1720*/  VOTEU.ALL UP0, P2 ;  /* 0x00000000003f7886 */ /* 0x000fe20001000000 */
[----:B------:R-:W-:Y:S02]  /*1730*/  CS2R R46, SRZ ;  /* 0x00000000002e7805 */ /* 0x000fe4000001ff00 */
[----:B------:R-:W-:Y:S02]  /*1740*/  CS2R R48, SRZ ;  /* 0x0000000000307805 */ /* 0x000fe4000001ff00 */
[----:B------:R-:W-:Y:S02]  /*1750*/  CS2R R50, SRZ ;  /* 0x0000000000327805 */ /* 0x000fe4000001ff00 */
[----:B------:R-:W-:-:S02]  /*1760*/  CS2R R52, SRZ ;  /* 0x0000000000347805 */ /* 0x000fc4000001ff00 */
[----:B------:R-:W-:Y:S01]  /*1770*/  CS2R R54, SRZ ;  /* 0x0000000000367805 */ /* 0x000fe2000001ff00 */
[----:B------:R-:W2:Y:S02]  /*1780*/  FENCE.VIEW.ASYNC.S ;  /* 0x00000000000073c6 */ /* 0x000ea40000000000 */
[----:B--2---:R2:W4:Y:S02]  /*1790*/  @!UP0 SYNCS.EXCH.64 URZ, [UR40+0x28000], UR10 ;  /* 0x0280000a283f85b2 */ /* 0x0045240008000100 */
[----:B----4-:R-:W-:Y:S01]  /*17a0*/  BAR.SYNC.DEFER_BLOCKING 0x0 ;  /* 0x0000000000007b1d */ /* 0x010fe20000010000 */
[----:B--2---:R-:W-:-:S05]  /*17b0*/  USHF.L.U32 UR11, UR58, 0x8, URZ ;  /* 0x000000083a0b7899 */ /* 0x004fca000800063f */
[----:B------:R2:W4:Y:S01]  /*17c0*/  @!UP1 SYNCS.EXCH.64 URZ, [UR40+0x28008], UR8 ;  /* 0x02800808283f95b2 */ /* 0x0005220008000100 */
[----:B------:R-:W-:Y:S06]  /*17d0*/  @!P1 BRA `(.L_x_47) ;  /* 0x0000000c00289947 */ /* 0x000fec0003800000 */
[----:B-1----:R-:W-:Y:S02]  /*17e0*/  SHF.R.U32.HI R3, RZ, 0x5, R0 ;  /* 0x00000005ff037819 */ /* 0x002fe40000011600 */
[----:B------:R-:W-:Y:S02]  /*17f0*/  CS2R R120, SRZ ;  /* 0x0000000000787805 */ /* 0x000fe4000001ff00 */
[----:B------:R-:W-:Y:S02]  /*1800*/  CS2R R122, SRZ ;  /* 0x00000000007a7805 */ /* 0x000fe4000001ff00 */
[----:B------:R-:W-:Y:S02]  /*1810*/  CS2R R124, SRZ ;  /* 0x00000000007c7805 */ /* 0x000fe4000001ff00 */
[----:B------:R-:W-:Y:S02]  /*1820*/  R2UR UR60, R3 ;  /* 0x00000000033c72ca */ /* 0x000fe400000e0000 */
        /* <DEDUP_REMOVED lines=61> */
[----:B------:R-:W-:Y:S01]  /*1c00*/  UMOV UR42, URZ ;  /* 0x0000003f002a7c82 */ /* 0x000fe20008000000 */
[----:B------:R-:W-:-:S05]  /*1c10*/  UMOV UR41, URZ ;  /* 0x0000003f00297c82 */ /* 0x000fca0008000000 */
.L_x_49:
[----:B----4-:R-:W-:Y:S01]  /*1c20*/  BAR.SYNC.DEFER_BLOCKING 0x0 ;  /* 0x0000000000007b1d */ /* 0x010fe20000010000 */
[----:B------:R-:W-:Y:S01]  /*1c30*/  ULEA UR22, UR42, UR40, 0x3 ;  /* 0x000000282a167291 */ /* 0x000fe2000f8e183f */
[----:B------:R-:W-:Y:S01]  /*1c40*/  @!P2 IMAD.MOV.U32 R4, RZ, RZ, 0x14000 ;  /* 0x00014000ff04a424 */ /* 0x000fe200078e00ff */
[----:B------:R-:W-:Y:S01]  /*1c50*/  ELECT P0, URZ, PT ;  /* 0x00000000003f782f */ /* 0x000fe20003800000 */
[----:B------:R-:W-:Y:S01]  /*1c60*/  IMAD.U32 R3, RZ, RZ, UR59 ;  /* 0x0000003bff037e24 */ /* 0x000fe2000f8e00ff */
[----:B--2---:R-:W-:Y:S02]  /*1c70*/  ULEA UR8, UR42, UR40, 0xe ;  /* 0x000000282a087291 */ /* 0x004fe4000f8e703f */
[----:B------:R-:W-:Y:S01]  /*1c80*/  ISETP.LT.U32.AND P0, PT, R2, 0x40, P0 ;  /* 0x000000400200780c */ /* 0x000fe20000701070 */
[----:B------:R-:W-:Y:S01]  /*1c90*/  ULEA UR20, UR42, UR40, 0x10 ;  /* 0x000000282a147291 */ /* 0x000fe2000f8e803f */
[----:B------:R-:W-:Y:S01]  /*1ca0*/  SHF.L.U32 R3, R3, 0x1f, RZ ;  /* 0x0000001f03037819 */ /* 0x000fe200000006ff */
[----:B------:R-:W-:-:S02]  /*1cb0*/  ULOP3.LUT UR12, UR60, 0x1, URZ, 0xc0, !UPT ;  /* 0x000000013c0c7892 */ /* 0x000fc4000f8ec03f */
[----:B------:R-:W-:Y:S02]  /*1cc0*/  UIADD3 UR21, UR8, 0x20000, URZ ;  /* 0x0002000008157890 */ /* 0x000fe4000fffe03f */
[----:B------:R-:W-:Y:S02]  /*1cd0*/  ULEA UR8, UR12, UR20, 0xf ;  /* 0x000000140c087291 */ /* 0x000fe4000f8e783f */
[----:B------:R-:W-:Y:S01]  /*1ce0*/  ULEA UR10, UR12, UR41, 0x6 ;  /* 0x000000290c0a7291 */ /* 0x000fe2000f8e303f */
[----:B------:R-:W-:-:S03]  /*1cf0*/  ELECT P1, URZ, PT ;  /* 0x00000000003f782f */ /* 0x000fc60003820000 */
[----:B------:R-:W-:Y:S01]  /*1d00*/  VOTEU.ANY UP0, P0 ;  /* 0x00000000003f7886 */ /* 0x000fe20000000100 */
[----:B------:R-:W-:Y:S01]  /*1d10*/  VOTEU.ANY UP2, P0 ;  /* 0x00000000003f7886 */ /* 0x000fe20000040100 */
[----:B------:R-:W-:Y:S01]  /*1d20*/  ISETP.LT.U32.AND P1, PT, R2, 0x40, P1 ;  /* 0x000000400200780c */ /* 0x000fe20000f21070 */
[----:B------:R-:W-:Y:S01]  /*1d30*/  ULEA UR12, UR12, UR21, 0xd ;  /* 0x000000150c0c7291 */ /* 0x000fe2000f8e683f */
[----:B------:R1:W-:Y:S01]  /*1d40*/  @!P2 SYNCS.ARRIVE.TRANS64 RZ, [UR22+0x28000], R4 ;  /* 0x02800004ffffa9a7 */ /* 0x0003e20008000016 */
[----:B------:R2:W-:Y:S06]  /*1d50*/  MEMBAR.ALL.CTA ;  /* 0x0000000000007992 */ /* 0x0005ec0000008000 */
[----:B--2---:R-:W2:Y:S01]  /*1d60*/  FENCE.VIEW.ASYNC.S ;  /* 0x00000000000073c6 */ /* 0x004ea20000000000 */
[----:B------:R-:W-:Y:S01]  /*1d70*/  @UP0 UIADD3 UR9, UR22, 0x28000, URZ ;  /* 0x0002800016090890 */ /* 0x000fe2000fffe03f */
[----:B------:R-:W-:Y:S01]  /*1d80*/  @UP0 UMOV UR16, UR4 ;  /* 0x0000000400100c82 */ /* 0x000fe20008000000 */
[----:B------:R-:W-:Y:S01]  /*1d90*/  @UP0 UMOV UR17, UR5 ;  /* 0x0000000500110c82 */ /* 0x000fe20008000000 */
[----:B------:R-:W-:Y:S01]  /*1da0*/  UMOV UR14, UR10 ;  /* 0x0000000a000e7c82 */ /* 0x000fe20008000000 */
[----:B------:R-:W-:-:S02]  /*1db0*/  USHF.R.U32.HI UR36, URZ, 0x4, UR20 ;  /* 0x000000043f247899 */ /* 0x000fc40008011614 */
[----:B------:R-:W-:Y:S01]  /*1dc0*/  USHF.R.U32.HI UR38, URZ, 0x4, UR21 ;  /* 0x000000043f267899 */ /* 0x000fe20008011615 */
[----:B--2---:R-:W-:Y:S01]  /*1dd0*/  VOTEU.ANY UP1, P1 ;  /* 0x00000000003f7886 */ /* 0x004fe20000820100 */
[----:B------:R-:W-:Y:S01]  /*1de0*/  VOTEU.ANY UP3, P1 ;  /* 0x00000000003f7886 */ /* 0x000fe20000860100 */
[----:B------:R-:W-:Y:S02]  /*1df0*/  USGXT.U32 UR36, UR36, 0xe ;  /* 0x0000000e2424789a */ /* 0x000fe40008000000 */
[----:B------:R-:W-:Y:S02]  /*1e00*/  USGXT.U32 UR38, UR38, 0xe ;  /* 0x0000000e2626789a */ /* 0x000fe40008000000 */
[----:B------:R-:W-:Y:S01]  /*1e10*/  @UP1 UIADD3 UR13, UR22, 0x28000, URZ ;  /* 0x00028000160d1890 */ /* 0x000fe2000fffe03f */
[----:B------:R-:W-:Y:S01]  /*1e20*/  @UP1 UMOV UR18, UR6 ;  /* 0x0000000600121c82 */ /* 0x000fe20008000000 */
[----:B------:R-:W-:Y:S01]  /*1e30*/  @UP1 UMOV UR19, UR7 ;  /* 0x0000000700131c82 */ /* 0x000fe20008000000 */
[----:B------:R-:W-:Y:S01]  /*1e40*/  UMOV UR37, 0x40000040 ;  /* 0x4000004000257882 */ /* 0x000fe20000000000 */
[----:B------:R-:W-:Y:S01]  /*1e50*/  UMOV UR39, 0x40000040 ;  /* 0x4000004000277882 */ /* 0x000fe20000000000 */
[----:B------:R-:W-:Y:S06]  /*1e60*/  BAR.SYNC.DEFER_BLOCKING 0x0 ;  /* 0x0000000000007b1d */ /* 0x000fec0000010000 */
[----:B------:R1:W-:Y:S02]  /*1e70*/  @UP2 UTMALDG.2D [UR8], [UR16] ;  /* 0x00000008100025b4 */ /* 0x0003e40008008000 */
[----:B------:R-:W-:Y:S06]  /*1e80*/  BAR.SYNC.DEFER_BLOCKING 0x0 ;  /* 0x0000000000007b1d */ /* 0x000fec0000010000 */
[----:B------:R1:W-:Y:S02]  /*1e90*/  @UP3 UTMALDG.2D [UR12], [UR18] ;  /* 0x0000000c120035b4 */ /* 0x0003e40008008000 */
[----:B------:R-:W-:Y:S06]  /*1ea0*/  BAR.SYNC.DEFER_BLOCKING 0x0 ;  /* 0x0000000000007b1d */ /* 0x000fec0000010000 */
[----:B------:R-:W2:Y:S02]  /*1eb0*/  SYNCS.PHASECHK.TRANS64.TRYWAIT P0, [UR22+0x28000], R3 ;  /* 0x02800003ff0075a7 */ /* 0x000ea40008000156 */
[----:B-12---:R-:W-:Y:S05]  /*1ec0*/  @!P0 BRA `(.L_x_48) ;  /* 0x0000000c00388947 */ /* 0x006fea0003800000 */
.L_x_50:
[----:B------:R-:W-:Y:S02]  /*1ed0*/  WARPGROUP.DEPBAR.LE gsb0, 0x0 ;  /* 0x00008000000079c5 */ /* 0x000fe40000010000 */
[----:B------:R-:W-:Y:S01]  /*1ee0*/  WARPGROUP.ARRIVE ;  /* 0x00000000000079c5 */ /* 0x000fe20000000000 */
[----:B------:R-:W-:Y:S01]  /*1ef0*/  UIADD3 UR44, UP0, UR36, 0x2, URZ ;  /* 0x00000002242c7890 */ /* 0x000fe2000ff1e03f */
[----:B------:R-:W1:Y:S01]  /*1f00*/  LDC R3, c[0x0][0x230] ;  /* 0x00008c00ff037b82 */ /* 0x000e620000000800 */
[----:B------:R-:W-:Y:S01]  /*1f10*/  UIADD3 UR46, UP1, UR38, 0x2, URZ ;  /* 0x00000002262e7890 */ /* 0x000fe2000ff3e03f */
[----:B------:R-:W-:Y:S02]  /*1f20*/  UMOV UR8, URZ ;  /* 0x0000003f00087c82 */ /* 0x000fe40008000000 */
[----:B------:R-:W-:Y:S01]  /*1f30*/  HGMMA.64x64x16.F32.BF16 R120, gdesc[UR36], R120 ;  /* 0x00e00000247879f0 */ /* 0x000fe20008701878 */
[----:B------:R-:W-:Y:S01]  /*1f40*/  UMOV UR9, URZ ;  /* 0x0000003f00097c82 */ /* 0x000fe20008000000 */
[----:B------:R-:W-:-:S02]  /*1f50*/  UIADD3.X UR45, UR8, 0x40000040, URZ, UP0, !UPT ;  /* 0x40000040082d7890 */ /* 0x000fc400087fe43f */
[----:B------:R-:W-:Y:S02]  /*1f60*/  UIADD3.X UR47, UR9, 0x40000040, URZ, UP1, !UPT ;  /* 0x40000040092f7890 */ /* 0x000fe40008ffe43f */
[----:B------:R-:W-:Y:S02]  /*1f70*/  UIADD3.64 UR32, UR44, 0x2, URZ ;  /* 0x000000022c207897 */ /* 0x000fe4000fffe03f */
[----:B------:R-:W-:Y:S02]  /*1f80*/  UIADD3.64 UR34, UR46, 0x2, URZ ;  /* 0x000000022e227897 */ /* 0x000fe4000fffe03f */
[----:B------:R-:W-:Y:S02]  /*1f90*/  UIADD3.64 UR28, UR44, 0x4, URZ ;  /* 0x000000042c1c7897 */ /* 0x000fe4000fffe03f */
[----:B------:R-:W-:Y:S02]  /*1fa0*/  UIADD3.64 UR30, UR46, 0x4, URZ ;  /* 0x000000042e1e7897 */ /* 0x000fe4000fffe03f */
[----:B------:R-:W-:-:S02]  /*1fb0*/  UIADD3.64 UR24, UR44, 0x7fe, URZ ;  /* 0x000007fe2c187897 */ /* 0x000fc4000fffe03f */
[----:B------:R-:W-:Y:S02]  /*1fc0*/  UIADD3.64 UR26, UR46, 0x1fe, URZ ;  /* 0x000001fe2e1a7897 */ /* 0x000fe4000fffe03f */
[----:B------:R-:W-:Y:S02]  /*1fd0*/  UIADD3.64 UR20, UR44, 0x800, URZ ;  /* 0x000008002c147897 */ /* 0x000fe4000fffe03f */
[----:B------:R-:W-:Y:S02]  /*1fe0*/  UIADD3.64 UR22, UR46, 0x200, URZ ;  /* 0x000002002e167897 */ /* 0x000fe4000fffe03f */
[----:B------:R-:W-:Y:S02]  /*1ff0*/  UIADD3.64 UR16, UR44, 0x802, URZ ;  /* 0x000008022c107897 */ /* 0x000fe4000fffe03f */
[----:B------:R-:W-:Y:S02]  /*2000*/  UIADD3.64 UR18, UR46, 0x202, URZ ;  /* 0x000002022e127897 */ /* 0x000fe4000fffe03f */
[----:B------:R-:W-:-:S02]  /*2010*/  UIADD3.64 UR48, UR44, 0x804, URZ ;  /* 0x000008042c307897 */ /* 0x000fc4000fffe03f */
[----:B------:R-:W-:Y:S02]  /*2020*/  UIADD3.64 UR50, UR46, 0x204, URZ ;  /* 0x000002042e327897 */ /* 0x000fe4000fffe03f */
[----:B------:R-:W-:Y:S02]  /*2030*/  UIADD3.64 UR36, UR44, 0x1fe, URZ ;  /* 0x000001fe2c247897 */ /* 0x000fe4000fffe03f */
[----:B------:R-:W-:Y:S01]  /*2040*/  UIADD3.64 UR52, UR44, 0x200, URZ ;  /* 0x000002002c347897 */ /* 0x000fe2000fffe03f */
[----:B------:R-:W-:Y:S01]  /*2050*/  UMOV UR54, UR46 ;  /* 0x0000002e00367c82 */ /* 0x000fe20008000000 */
[----:B------:R-:W-:Y:S01]  /*2060*/  UMOV UR55, UR47 ;  /* 0x0000002f00377c82 */ /* 0x000fe20008000000 */
[----:B------:R-:W-:Y:S02]  /*2070*/  UIADD3 UR41, UR41, 0x80, URZ ;  /* 0x0000008029297890 */ /* 0x000fe4000fffe03f */
[----:B------:R-:W-:-:S04]  /*2080*/  UIADD3 UR42, UR42, 0x1, URZ ;  /* 0x000000012a2a7890 */ /* 0x000fc8000fffe03f */
[----:B-1----:R-:W-:Y:S01]  /*2090*/  ISETP.LE.AND P0, PT, R3, UR41, PT ;  /* 0x0000002903007c0c */ /* 0x002fe2000bf03270 */
[----:B------:R-:W-:-:S04]  /*20a0*/  UISETP.NE.U32.AND UP0, UPT, UR42, 0x2, UPT ;  /* 0x000000022a00788c */ /* 0x000fc8000bf05070 */
[----:B------:R-:W-:Y:S02]  /*20b0*/  USEL UR8, URZ, 0x1, UP0 ;  /* 0x000000013f087887 */ /* 0x000fe40008000000 */
[----:B------:R-:W-:Y:S02]  /*20c0*/  USEL UR42, UR42, URZ, UP0 ;  /* 0x0000003f2a2a7287 */ /* 0x000fe40008000000 */
[----:B------:R-:W-:Y:S01]  /*20d0*/  ULOP3.LUT UR59, UR59, UR8, URZ, 0x3c, !UPT ;  /* 0x000000083b3b7292 */ /* 0x000fe2000f8e3c3f */
[----:B------:R-:W-:Y:S04]  /*20e0*/  HGMMA.64x64x16.F32.BF16 R120, gdesc[UR44], R120 ;  /* 0x00e000002c7879f0 */ /* 0x000fe80008701878 */
[----:B------:R-:W-:Y:S01]  /*20f0*/  HGMMA.64x64x16.F32.BF16 R120, gdesc[UR32], R120 ;  /* 0x00e00000207879f0 */ /* 0x000fe20008701878 */
[----:B------:R-:W-:-:S03]  /*2100*/  UIADD3.64 UR32, UR44, 0x202, URZ ;  /* 0x000002022c207897 */ /* 0x000fc6000fffe03f */
        /* <DEDUP_REMOVED lines=13> */
[----:B------:R-:W-:Y:S01]  /*21e0*/  UIADD3.64 UR52, UR44, 0x400, URZ ;  /* 0x000004002c347897 */ /* 0x000fe2000fffe03f */
[----:B------:R-:W-:Y:S01]  /*21f0*/  UMOV UR54, UR46 ;  /* 0x0000002e00367c82 */ /* 0x000fe20008000000 */
[----:B------:R-:W-:Y:S01]  /*2200*/  UMOV UR55, UR47 ;  /* 0x0000002f00377c82 */ /* 0x000fe20008000000 */
        /* <DEDUP_REMOVED lines=30> */
[----:B------:R-:W-:-:S07]  /*23f0*/  UMOV UR39, UR47 ;  /* 0x0000002f00277c82 */ /* 0x000fce0008000000 */
[----:B------:R-:W-:Y:S04]  /*2400*/  HGMMA.64x64x16.F32.BF16 R24, gdesc[UR36], R24 ;  /* 0x00e00000241879f0 */ /* 0x000fe80008701818 */
[----:B------:R-:W-:Y:S04]  /*2410*/  HGMMA.64x64x16.F32.BF16 R24, gdesc[UR32], R24 ;  /* 0x00e00000201879f0 */ /* 0x000fe80008701818 */
[----:B------:R-:W-:Y:S04]  /*2420*/  HGMMA.64x64x16.F32.BF16 R24, gdesc[UR28], R24 ;  /* 0x00e000001c1879f0 */ /* 0x000fe80008701818 */
[----:B------:R-:W-:Y:S04]  /*2430*/  HGMMA.64x64x16.F32.BF16 R24, gdesc[UR24], R24 ;  /* 0x00e00000181879f0 */ /* 0x000fe80008701818 */
[----:B------:R-:W-:Y:S04]  /*2440*/  HGMMA.64x64x16.F32.BF16 R24, gdesc[UR20], R24 ;  /* 0x00e00000141879f0 */ /* 0x000fe80008701818 */
[----:B------:R-:W-:Y:S04]  /*2450*/  HGMMA.64x64x16.F32.BF16 R24, gdesc[UR16], R24 ;  /* 0x00e00000101879f0 */ /* 0x000fe80008701818 */
[----:B------:R-:W-:Y:S01]  /*2460*/  HGMMA.64x64x16.F32.BF16 R24, gdesc[UR48], R24, gsb0 ;  /* 0x00e00000301879f0 */ /* 0x000fe20008001818 */
[----:B------:R-:W-:Y:S05]  /*2470*/  @!P0 BRA `(.L_x_49) ;  /* 0xfffffff400e88947 */ /* 0x000fea000383ffff */
.L_x_47:
[----:B------:R-:W-:Y:S02]  /*2480*/  WARPGROUP.DEPBAR.LE gsb0, 0x0 ;  /* 0x00008000000079c5 */ /* 0x000fe40000010000 */
[----:B----4-:R-:W-:Y:S01]  /*2490*/  BAR.SYNC.DEFER_BLOCKING 0x0 ;  /* 0x0000000000007b1d */ /* 0x010fe20000010000 */
[C---:B-1----:R-:W-:Y:S01]  /*24a0*/  IMAD.SHL.U32 R3, R0.reuse, 0x80, RZ ;  /* 0x0000008000037824 */ /* 0x042fe200078e00ff */
[----:B------:R-:W-:Y:S01]  /*24b0*/  ELECT P0, URZ, PT ;  /* 0x00000000003f782f */ /* 0x000fe20003800000 */
[----:B------:R-:W-:Y:S01]  /*24c0*/  IMAD.SHL.U32 R4, R0, 0x10, RZ ;  /* 0x0000001000047824 */ /* 0x000fe200078e00ff */
[----:B------:R-:W-:Y:S02]  /*24d0*/  F2FP.BF16.F32.PACK_AB R120, R121, R120 ;  /* 0x000000787978723e */ /* 0x000fe400000010ff */
[----:B------:R-:W-:Y:S01]  /*24e0*/  LOP3.LUT R3, R3, 0x780, RZ, 0xc0, !PT ;  /* 0x0000078003037812 */ /* 0x000fe200078ec0ff */
[----:B------:R-:W-:Y:S01]  /*24f0*/  UMOV UR41, UR15 ;  /* 0x0000000f00297c82 */ /* 0x000fe20008000000 */
[----:B------:R-:W-:Y:S01]  /*2500*/  F2FP.BF16.F32.PACK_AB R121, R123, R122 ;  /* 0x0000007a7b79723e */ /* 0x000fe200000010ff */
[----:B------:R-:W-:Y:S01]  /*2510*/  UMOV UR42, UR11 ;  /* 0x0000000b002a7c82 */ /* 0x000fe20008000000 */
[----:B------:R-:W-:-:S02]  /*2520*/  LOP3.LUT R3, R3, 0x70, R4, 0xf8, !PT ;  /* 0x0000007003037812 */ /* 0x000fc400078ef804 */
[----:B------:R-:W-:Y:S02]  /*2530*/  F2FP.BF16.F32.PACK_AB R88, R89, R88 ;  /* 0x000000585958723e */ /* 0x000fe400000010ff */
[----:B------:R-:W-:Y:S01]  /*2540*/  LOP3.LUT R3, R3, 0x10, R0, 0x78, !PT ;  /* 0x0000001003037812 */ /* 0x000fe200078e7800 */
[----:B------:R-:W-:Y:S01]  /*2550*/  IMAD.SHL.U32 R0, R0, 0x40, RZ ;  /* 0x0000004000007824 */ /* 0x000fe200078e00ff */
[----:B------:R-:W-:Y:S02]  /*2560*/  ISETP.LT.U32.AND P0, PT, R2, 0x20, P0 ;  /* 0x000000200200780c */ /* 0x000fe40000701070 */
[----:B------:R-:W-:Y:S02]  /*2570*/  F2FP.BF16.F32.PACK_AB R122, R125, R124 ;  /* 0x0000007c7d7a723e */ /* 0x000fe400000010ff */
[----:B------:R-:W-:Y:S02]  /*2580*/  LOP3.LUT R0, R3, 0x1800, R0, 0xf8, !PT ;  /* 0x0000180003007812 */ /* 0x000fe400078ef800 */
[----:B------:R-:W-:Y:S01]  /*2590*/  F2FP.BF16.F32.PACK_AB R123, R127, R126 ;  /* 0x0000007e7f7b723e */ /* 0x000fe200000010ff */
[----:B------:R-:W1:Y:S02]  /*25a0*/  @!P2 SYNCS.CCTL.IV [UR40+0x28000] ;  /* 0x02800000ff00a9b1 */ /* 0x000e640008000028 */
[----:B-1----:R-:W-:Y:S01]  /*25b0*/  BAR.SYNC.DEFER_BLOCKING 0x0 ;  /* 0x0000000000007b1d */ /* 0x002fe20000010000 */
[C---:B------:R-:W-:Y:S01]  /*25c0*/  LOP3.LUT R3, R0.reuse, 0x20, RZ, 0x3c, !PT ;  /* 0x0000002000037812 */ /* 0x040fe200078e3cff */
[----:B------:R-:W-:Y:S01]  /*25d0*/  VIADD R2, R0, UR40 ;  /* 0x0000002800027c36 */ /* 0x000fe20008000000 */
[----:B------:R-:W-:-:S02]  /*25e0*/  F2FP.BF16.F32.PACK_AB R89, R91, R90 ;  /* 0x0000005a5b59723e */ /* 0x000fc400000010ff */
[----:B------:R-:W-:Y:S01]  /*25f0*/  F2FP.BF16.F32.PACK_AB R56, R57, R56 ;  /* 0x000000383938723e */ /* 0x000fe200000010ff */
[----:B------:R-:W-:Y:S01]  /*2600*/  VIADD R3, R3, UR40 ;  /* 0x0000002803037c36 */ /* 0x000fe20008000000 */
[----:B------:R-:W-:Y:S01]  /*2610*/  F2FP.BF16.F32.PACK_AB R90, R93, R92 ;  /* 0x0000005c5d5a723e */ /* 0x000fe200000010ff */
[----:B------:R-:W-:Y:S01]  /*2620*/  VOTEU.ANY UP0, P0 ;  /* 0x00000000003f7886 */ /* 0x000fe20000000100 */
[----:B------:R-:W-:Y:S01]  /*2630*/  F2FP.BF16.F32.PACK_AB R91, R95, R94 ;  /* 0x0000005e5f5b723e */ /* 0x000fe200000010ff */
[----:B------:R-:W-:Y:S01]  /*2640*/  VOTEU.ANY UP1, P0 ;  /* 0x00000000003f7886 */ /* 0x000fe20000020100 */
[----:B------:R-:W-:Y:S02]  /*2650*/  F2FP.BF16.F32.PACK_AB R57, R59, R58 ;  /* 0x0000003a3b39723e */ /* 0x000fe400000010ff */
[----:B------:R-:W-:Y:S01]  /*2660*/  F2FP.BF16.F32.PACK_AB R24, R25, R24 ;  /* 0x000000181918723e */ /* 0x000fe200000010ff */
[----:B--2---:R-:W-:Y:S01]  /*2670*/  @UP0 UMOV UR8, UR56 ;  /* 0x0000003800080c82 */ /* 0x004fe20008000000 */
[----:B------:R-:W-:Y:S01]  /*2680*/  F2FP.BF16.F32.PACK_AB R128, R129, R128 ;  /* 0x000000808180723e */ /* 0x000fe200000010ff */
[----:B------:R-:W-:Y:S01]  /*2690*/  @UP0 UMOV UR9, UR43 ;  /* 0x0000002b00090c82 */ /* 0x000fe20008000000 */
[----:B------:R-:W-:-:S02]  /*26a0*/  F2FP.BF16.F32.PACK_AB R58, R61, R60 ;  /* 0x0000003c3d3a723e */ /* 0x000fc400000010ff */
[----:B------:R-:W-:Y:S02]  /*26b0*/  F2FP.BF16.F32.PACK_AB R59, R63, R62 ;  /* 0x0000003e3f3b723e */ /* 0x000fe400000010ff */
[----:B------:R-:W-:Y:S02]  /*26c0*/  F2FP.BF16.F32.PACK_AB R25, R27, R26 ;  /* 0x0000001a1b19723e */ /* 0x000fe400000010ff */
[----:B------:R-:W-:Y:S01]  /*26d0*/  F2FP.BF16.F32.PACK_AB R129, R131, R130 ;  /* 0x000000828381723e */ /* 0x000fe200000010ff */
[----:B------:R-:W1:Y:S01]  /*26e0*/  @!P2 SYNCS.CCTL.IV [UR40+0x28008] ;  /* 0x02800800ff00a9b1 */ /* 0x000e620008000028 */
[----:B------:R-:W-:Y:S01]  /*26f0*/  F2FP.BF16.F32.PACK_AB R96, R97, R96 ;  /* 0x000000606160723e */ /* 0x000fe200000010ff */
[----:B-1----:R-:W-:Y:S01]  /*2700*/  STSM.16.M88.4 [R2], R120 ;  /* 0x0000007802007844 */ /* 0x002fe20000000200 */
[----:B------:R-:W-:Y:S02]  /*2710*/  F2FP.BF16.F32.PACK_AB R26, R29, R28 ;  /* 0x0000001c1d1a723e */ /* 0x000fe400000010ff */
[----:B------:R-:W-:Y:S01]  /*2720*/  F2FP.BF16.F32.PACK_AB R27, R31, R30 ;  /* 0x0000001e1f1b723e */ /* 0x000fe200000010ff */
[----:B------:R-:W-:Y:S01]  /*2730*/  STSM.16.M88.4 [R2+0x2000], R88 ;  /* 0x0020005802007844 */ /* 0x000fe20000000200 */
[----:B------:R-:W-:-:S02]  /*2740*/  LOP3.LUT R4, R0, 0x40, RZ, 0x3c, !PT ;  /* 0x0000004000047812 */ /* 0x000fc400078e3cff */
[----:B------:R-:W-:Y:S01]  /*2750*/  F2FP.BF16.F32.PACK_AB R130, R133, R132 ;  /* 0x000000848582723e */ /* 0x000fe200000010ff */
[----:B------:R-:W-:Y:S01]  /*2760*/  STSM.16.M88.4 [R2+0x4000], R56 ;  /* 0x0040003802007844 */ /* 0x000fe20000000200 */
[----:B------:R-:W-:Y:S01]  /*2770*/  F2FP.BF16.F32.PACK_AB R131, R135, R134 ;  /* 0x000000868783723e */ /* 0x000fe200000010ff */
[----:B------:R-:W-:Y:S01]  /*2780*/  VIADD R4, R4, UR40 ;  /* 0x0000002804047c36 */ /* 0x000fe20008000000 */
[----:B------:R-:W-:Y:S01]  /*2790*/  F2FP.BF16.F32.PACK_AB R97, R99, R98 ;  /* 0x000000626361723e */ /* 0x000fe200000010ff */
[----:B------:R-:W-:Y:S01]  /*27a0*/  STSM.16.M88.4 [R2+0x6000], R24 ;  /* 0x0060001802007844 */ /* 0x000fe20000000200 */
[----:B------:R-:W-:Y:S02]  /*27b0*/  F2FP.BF16.F32.PACK_AB R64, R65, R64 ;  /* 0x000000404140723e */ /* 0x000fe400000010ff */
[----:B------:R-:W-:Y:S01]  /*27c0*/  F2FP.BF16.F32.PACK_AB R98, R101, R100 ;  /* 0x000000646562723e */ /* 0x000fe200000010ff */
[----:B------:R-:W-:Y:S01]  /*27d0*/  STSM.16.M88.4 [R3], R128 ;  /* 0x0000008003007844 */ /* 0x000fe20000000200 */
[----:B------:R-:W-:-:S02]  /*27e0*/  F2FP.BF16.F32.PACK_AB R99, R103, R102 ;  /* 0x000000666763723e */ /* 0x000fc400000010ff */
[----:B------:R-:W-:Y:S02]  /*27f0*/  F2FP.BF16.F32.PACK_AB R65, R67, R66 ;  /* 0x000000424341723e */ /* 0x000fe400000010ff */
[----:B------:R-:W-:Y:S01]  /*2800*/  F2FP.BF16.F32.PACK_AB R32, R33, R32 ;  /* 0x000000202120723e */ /* 0x000fe200000010ff */
[----:B------:R-:W-:Y:S01]  /*2810*/  STSM.16.M88.4 [R3+0x2000], R96 ;  /* 0x0020006003007844 */ /* 0x000fe20000000200 */
[----:B------:R-:W-:Y:S02]  /*2820*/  F2FP.BF16.F32.PACK_AB R136, R137, R136 ;  /* 0x000000888988723e */ /* 0x000fe400000010ff */
[----:B------:R-:W-:Y:S02]  /*2830*/  F2FP.BF16.F32.PACK_AB R66, R69, R68 ;  /* 0x000000444542723e */ /* 0x000fe400000010ff */
[----:B------:R-:W-:Y:S02]  /*2840*/  F2FP.BF16.F32.PACK_AB R67, R71, R70 ;  /* 0x000000464743723e */ /* 0x000fe400000010ff */
[----:B------:R-:W-:-:S02]  /*2850*/  F2FP.BF16.F32.PACK_AB R33, R35, R34 ;  /* 0x000000222321723e */ /* 0x000fc400000010ff */
[----:B------:R-:W-:Y:S01]  /*2860*/  F2FP.BF16.F32.PACK_AB R137, R139, R138 ;  /* 0x0000008a8b89723e */ /* 0x000fe200000010ff */
[----:B------:R-:W-:Y:S01]  /*2870*/  STSM.16.M88.4 [R3+0x4000], R64 ;  /* 0x0040004003007844 */ /* 0x000fe20000000200 */
[----:B------:R-:W-:Y:S02]  /*2880*/  F2FP.BF16.F32.PACK_AB R104, R105, R104 ;  /* 0x000000686968723e */ /* 0x000fe400000010ff */
[----:B------:R-:W-:Y:S02]  /*2890*/  F2FP.BF16.F32.PACK_AB R34, R37, R36 ;  /* 0x000000242522723e */ /* 0x000fe400000010ff */
[----:B------:R-:W-:Y:S02]  /*28a0*/  F2FP.BF16.F32.PACK_AB R35, R39, R38 ;  /* 0x000000262723723e */ /* 0x000fe400000010ff */
[----:B------:R-:W-:Y:S02]  /*28b0*/  LOP3.LUT R0, R0, 0x60, RZ, 0x3c, !PT ;  /* 0x0000006000007812 */ /* 0x000fe400078e3cff */
[----:B------:R-:W-:Y:S01]  /*28c0*/  F2FP.BF16.F32.PACK_AB R138, R141, R140 ;  /* 0x0000008c8d8a723e */ /* 0x000fe200000010ff */
[----:B------:R-:W-:Y:S01]  /*28d0*/  STSM.16.M88.4 [R3+0x6000], R32 ;  /* 0x0060002003007844 */ /* 0x000fe20000000200 */
[----:B------:R-:W-:Y:S01]  /*28e0*/  F2FP.BF16.F32.PACK_AB R139, R143, R142 ;  /* 0x0000008e8f8b723e */ /* 0x000fe200000010ff */
[----:B------:R-:W-:Y:S01]  /*28f0*/  VIADD R0, R0, UR40 ;  /* 0x0000002800007c36 */ /* 0x000fe20008000000 */
[----:B------:R-:W-:-:S02]  /*2900*/  F2FP.BF16.F32.PACK_AB R105, R107, R106 ;  /* 0x0000006a6b69723e */ /* 0x000fc400000010ff */
[----:B------:R-:W-:Y:S01]  /*2910*/  F2FP.BF16.F32.PACK_AB R72, R73, R72 ;  /* 0x000000484948723e */ /* 0x000fe200000010ff */
[----:B------:R-:W-:Y:S01]  /*2920*/  STSM.16.M88.4 [R4], R136 ;  /* 0x0000008804007844 */ /* 0x000fe20000000200 */
[----:B------:R-:W-:Y:S02]  /*2930*/  F2FP.BF16.F32.PACK_AB R106, R109, R108 ;  /* 0x0000006c6d6a723e */ /* 0x000fe400000010ff */
[----:B------:R-:W-:Y:S02]  /*2940*/  F2FP.BF16.F32.PACK_AB R107, R111, R110 ;  /* 0x0000006e6f6b723e */ /* 0x000fe400000010ff */
[----:B------:R-:W-:Y:S02]  /*2950*/  F2FP.BF16.F32.PACK_AB R73, R75, R74 ;  /* 0x0000004a4b49723e */ /* 0x000fe400000010ff */
[----:B------:R-:W-:Y:S01]  /*2960*/  F2FP.BF16.F32.PACK_AB R40, R41, R40 ;  /* 0x000000282928723e */ /* 0x000fe200000010ff */
[----:B------:R-:W-:Y:S01]  /*2970*/  STSM.16.M88.4 [R4+0x2000], R104 ;  /* 0x0020006804007844 */ /* 0x000fe20000000200 */
[----:B------:R-:W-:-:S02]  /*2980*/  F2FP.BF16.F32.PACK_AB R144, R145, R144 ;  /* 0x000000909190723e */ /* 0x000fc400000010ff */
[----:B------:R-:W-:Y:S02]  /*2990*/  F2FP.BF16.F32.PACK_AB R74, R77, R76 ;  /* 0x0000004c4d4a723e */ /* 0x000fe400000010ff */
[----:B------:R-:W-:Y:S02]  /*29a0*/  F2FP.BF16.F32.PACK_AB R75, R79, R78 ;  /* 0x0000004e4f4b723e */ /* 0x000fe400000010ff */
[----:B------:R-:W-:Y:S02]  /*29b0*/  F2FP.BF16.F32.PACK_AB R41, R43, R42 ;  /* 0x0000002a2b29723e */ /* 0x000fe400000010ff */
[----:B------:R-:W-:Y:S01]  /*29c0*/  F2FP.BF16.F32.PACK_AB R145, R147, R146 ;  /* 0x000000929391723e */ /* 0x000fe200000010ff */
[----:B------:R-:W-:Y:S01]  /*29d0*/  STSM.16.M88.4 [R4+0x4000], R72 ;  /* 0x0040004804007844 */ /* 0x000fe20000000200 */
[----:B------:R-:W-:Y:S02]  /*29e0*/  F2FP.BF16.F32.PACK_AB R112, R113, R112 ;  /* 0x000000707170723e */ /* 0x000fe400000010ff */
[----:B------:R-:W-:-:S02]  /*29f0*/  F2FP.BF16.F32.PACK_AB R42, R45, R44 ;  /* 0x0000002c2d2a723e */ /* 0x000fc400000010ff */
[----:B------:R-:W-:Y:S02]  /*2a00*/  F2FP.BF16.F32.PACK_AB R43, R47, R46 ;  /* 0x0000002e2f2b723e */ /* 0x000fe400000010ff */
[----:B------:R-:W-:Y:S02]  /*2a10*/  F2FP.BF16.F32.PACK_AB R146, R149, R148 ;  /* 0x000000949592723e */ /* 0x000fe400000010ff */
[----:B------:R-:W-:Y:S01]  /*2a20*/  F2FP.BF16.F32.PACK_AB R147, R151, R150 ;  /* 0x000000969793723e */ /* 0x000fe200000010ff */
[----:B------:R-:W-:Y:S01]  /*2a30*/  STSM.16.M88.4 [R4+0x6000], R40 ;  /* 0x0060002804007844 */ /* 0x000fe20000000200 */
[----:B------:R-:W-:Y:S02]  /*2a40*/  F2FP.BF16.F32.PACK_AB R113, R115, R114 ;  /* 0x000000727371723e */ /* 0x000fe400000010ff */
[----:B------:R-:W-:Y:S01]  /*2a50*/  F2FP.BF16.F32.PACK_AB R80, R81, R80 ;  /* 0x000000505150723e */ /* 0x000fe200000010ff */
[----:B------:R-:W-:Y:S01]  /*2a60*/  STSM.16.M88.4 [R0], R144 ;  /* 0x0000009000007844 */ /* 0x000fe20000000200 */
[----:B------:R-:W-:-:S02]  /*2a70*/  F2FP.BF16.F32.PACK_AB R114, R117, R116 ;  /* 0x000000747572723e */ /* 0x000fc400000010ff */
[----:B------:R-:W-:Y:S02]  /*2a80*/  F2FP.BF16.F32.PACK_AB R115, R119, R118 ;  /* 0x000000767773723e */ /* 0x000fe400000010ff */
[----:B------:R-:W-:Y:S02]  /*2a90*/  F2FP.BF16.F32.PACK_AB R81, R83, R82 ;  /* 0x000000525351723e */ /* 0x000fe400000010ff */
[----:B------:R-:W-:Y:S01]  /*2aa0*/  F2FP.BF16.F32.PACK_AB R48, R49, R48 ;  /* 0x000000303130723e */ /* 0x000fe200000010ff */
[----:B------:R-:W-:Y:S01]  /*2ab0*/  STSM.16.M88.4 [R0+0x2000], R112 ;  /* 0x0020007000007844 */ /* 0x000fe20000000200 */
[----:B------:R-:W-:Y:S02]  /*2ac0*/  F2FP.BF16.F32.PACK_AB R82, R85, R84 ;  /* 0x000000545552723e */ /* 0x000fe400000010ff */
[----:B------:R-:W-:Y:S02]  /*2ad0*/  F2FP.BF16.F32.PACK_AB R83, R87, R86 ;  /* 0x000000565753723e */ /* 0x000fe400000010ff */
[----:B------:R-:W-:-:S02]  /*2ae0*/  F2FP.BF16.F32.PACK_AB R49, R51, R50 ;  /* 0x000000323331723e */ /* 0x000fc400000010ff */
[----:B------:R-:W-:Y:S01]  /*2af0*/  F2FP.BF16.F32.PACK_AB R50, R53, R52 ;  /* 0x000000343532723e */ /* 0x000fe200000010ff */
[----:B------:R-:W-:Y:S01]  /*2b00*/  STSM.16.M88.4 [R0+0x4000], R80 ;  /* 0x0040005000007844 */ /* 0x000fe20000000200 */
[----:B------:R-:W-:-:S05]  /*2b10*/  F2FP.BF16.F32.PACK_AB R51, R55, R54 ;  /* 0x000000363733723e */ /* 0x000fca00000010ff */
[----:B------:R-:W-:Y:S01]  /*2b20*/  STSM.16.M88.4 [R0+0x6000], R48 ;  /* 0x0060003000007844 */ /* 0x000fe20000000200 */
[----:B------:R1:W-:Y:S06]  /*2b30*/  MEMBAR.ALL.CTA ;  /* 0x0000000000007992 */ /* 0x0003ec0000008000 */
[----:B-1----:R-:W1:Y:S02]  /*2b40*/  FENCE.VIEW.ASYNC.S ;  /* 0x00000000000073c6 */ /* 0x002e640000000000 */
[----:B-1----:R-:W-:Y:S06]  /*2b50*/  BAR.SYNC.DEFER_BLOCKING 0x0 ;  /* 0x0000000000007b1d */ /* 0x002fec0000010000 */
[----:B------:R1:W-:Y:S01]  /*2b60*/  @UP1 UTMASTG.2D [UR40], [UR8] ;  /* 0x00000028080013b5 */ /* 0x0003e20008008000 */
[----:B------:R0:W-:Y:S01]  /*2b70*/  UTMACMDFLUSH ;  /* 0x00000000000079b7 */ /* 0x0001e20000000000 */
[----:B------:R-:W-:-:S04]  /*2b80*/  DEPBAR.LE SB0, 0x0 ;  /* 0x000080000000791a */ /* 0x000fc80000000000 */
[----:B------:R-:W-:Y:S06]  /*2b90*/  BAR.SYNC.DEFER_BLOCKING 0x0 ;  /* 0x0000000000007b1d */ /* 0x000fec0000010000 */
[----:B-1----:R-:W-:Y:S05]  /*2ba0*/  EXIT ;  /* 0x000000000000794d */ /* 0x002fea0003800000 */
.L_x_48:
[----:B------:R-:W1:Y:S02]  /*2bb0*/  SYNCS.PHASECHK.TRANS64.TRYWAIT P0, [UR22+0x28000], R3 ;  /* 0x02800003ff0075a7 */ /* 0x000e640008000156 */
[----:B-1----:R-:W-:Y:S05]  /*2bc0*/  @!P0 BRA `(.L_x_48) ;  /* 0xfffffffc00f88947 */ /* 0x002fea000383ffff */
[----:B------:R-:W-:Y:S05]  /*2bd0*/  BRA `(.L_x_50) ;  /* 0xfffffff000bc7947 */ /* 0x000fea000383ffff */
.L_x_51:
[----:B------:R-:W-:-:S00]  /*2be0*/  BRA `(.L_x_51) ;  /* 0xfffffffc00fc7947 */ /* 0x000fc0000383ffff */
[----:B------:R-:W-:-:S00]  /*2bf0*/  NOP ;  /* 0x0000000000007918 */ /* 0x000fc00000000000 */
        /* <DEDUP_REMOVED lines=8> */
.L_x_52:


//--------------------- .nv.shared.gluon_wgmma    --------------------------
	.section	.nv.shared.gluon_wgmma,"aw",@nobits
	.sectionflags	@""
	.align	16
	.zero		1024


//--------------------- .nv.shared.reserved.0     --------------------------
	.section	.nv.shared.reserved.0,"aw",@nobits
	.weak		__nv_reservedSMEM_offset_0_alias
	.size		__nv_reservedSMEM_offset_0_alias, 0, 0
	.other		__nv_reservedSMEM_offset_0_alias,@"STO_CUDA_RESERVED_SHARED STV_DEFAULT"
__nv_reservedSMEM_offset_0_alias:
	.zero		0


//--------------------- .nv.constant0.gluon_wgmma --------------------------
	.section	.nv.constant0.gluon_wgmma,"a",@progbits
	.sectionflags	@""
	.align	4
.nv.constant0.gluon_wgmma:
	.zero		608


//--------------------- SYMBOLS --------------------------

	.type		.nv.reservedSmem.offset0,@object
	.size		.nv.reservedSmem.offset0,0x4
